//
// Generated by NVIDIA NVVM Compiler
//
// Compiler Build ID: CL-36424714
// Cuda compilation tools, release 13.0, V13.0.88
// Based on NVVM 20.0.0
//

.version 9.0
.target sm_100
.address_size 64

	// .globl	_Z13ProcessesSWIRPtS_S_S_S_S_S_S_iiPfiiiiPiS0_S1_S0_S1_S0_S1_iS0_b

.visible .entry _Z13ProcessesSWIRPtS_S_S_S_S_S_S_iiPfiiiiPiS0_S1_S0_S1_S0_S1_iS0_b(
	.param .u64 .ptr .align 1 _Z13ProcessesSWIRPtS_S_S_S_S_S_S_iiPfiiiiPiS0_S1_S0_S1_S0_S1_iS0_b_param_0,
	.param .u64 .ptr .align 1 _Z13ProcessesSWIRPtS_S_S_S_S_S_S_iiPfiiiiPiS0_S1_S0_S1_S0_S1_iS0_b_param_1,
	.param .u64 .ptr .align 1 _Z13ProcessesSWIRPtS_S_S_S_S_S_S_iiPfiiiiPiS0_S1_S0_S1_S0_S1_iS0_b_param_2,
	.param .u64 .ptr .align 1 _Z13ProcessesSWIRPtS_S_S_S_S_S_S_iiPfiiiiPiS0_S1_S0_S1_S0_S1_iS0_b_param_3,
	.param .u64 .ptr .align 1 _Z13ProcessesSWIRPtS_S_S_S_S_S_S_iiPfiiiiPiS0_S1_S0_S1_S0_S1_iS0_b_param_4,
	.param .u64 .ptr .align 1 _Z13ProcessesSWIRPtS_S_S_S_S_S_S_iiPfiiiiPiS0_S1_S0_S1_S0_S1_iS0_b_param_5,
	.param .u64 .ptr .align 1 _Z13ProcessesSWIRPtS_S_S_S_S_S_S_iiPfiiiiPiS0_S1_S0_S1_S0_S1_iS0_b_param_6,
	.param .u64 .ptr .align 1 _Z13ProcessesSWIRPtS_S_S_S_S_S_S_iiPfiiiiPiS0_S1_S0_S1_S0_S1_iS0_b_param_7,
	.param .u32 _Z13ProcessesSWIRPtS_S_S_S_S_S_S_iiPfiiiiPiS0_S1_S0_S1_S0_S1_iS0_b_param_8,
	.param .u32 _Z13ProcessesSWIRPtS_S_S_S_S_S_S_iiPfiiiiPiS0_S1_S0_S1_S0_S1_iS0_b_param_9,
	.param .u64 .ptr .align 1 _Z13ProcessesSWIRPtS_S_S_S_S_S_S_iiPfiiiiPiS0_S1_S0_S1_S0_S1_iS0_b_param_10,
	.param .u32 _Z13ProcessesSWIRPtS_S_S_S_S_S_S_iiPfiiiiPiS0_S1_S0_S1_S0_S1_iS0_b_param_11,
	.param .u32 _Z13ProcessesSWIRPtS_S_S_S_S_S_S_iiPfiiiiPiS0_S1_S0_S1_S0_S1_iS0_b_param_12,
	.param .u32 _Z13ProcessesSWIRPtS_S_S_S_S_S_S_iiPfiiiiPiS0_S1_S0_S1_S0_S1_iS0_b_param_13,
	.param .u32 _Z13ProcessesSWIRPtS_S_S_S_S_S_S_iiPfiiiiPiS0_S1_S0_S1_S0_S1_iS0_b_param_14,
	.param .u64 .ptr .align 1 _Z13ProcessesSWIRPtS_S_S_S_S_S_S_iiPfiiiiPiS0_S1_S0_S1_S0_S1_iS0_b_param_15,
	.param .u64 .ptr .align 1 _Z13ProcessesSWIRPtS_S_S_S_S_S_S_iiPfiiiiPiS0_S1_S0_S1_S0_S1_iS0_b_param_16,
	.param .u64 .ptr .align 1 _Z13ProcessesSWIRPtS_S_S_S_S_S_S_iiPfiiiiPiS0_S1_S0_S1_S0_S1_iS0_b_param_17,
	.param .u64 .ptr .align 1 _Z13ProcessesSWIRPtS_S_S_S_S_S_S_iiPfiiiiPiS0_S1_S0_S1_S0_S1_iS0_b_param_18,
	.param .u64 .ptr .align 1 _Z13ProcessesSWIRPtS_S_S_S_S_S_S_iiPfiiiiPiS0_S1_S0_S1_S0_S1_iS0_b_param_19,
	.param .u64 .ptr .align 1 _Z13ProcessesSWIRPtS_S_S_S_S_S_S_iiPfiiiiPiS0_S1_S0_S1_S0_S1_iS0_b_param_20,
	.param .u64 .ptr .align 1 _Z13ProcessesSWIRPtS_S_S_S_S_S_S_iiPfiiiiPiS0_S1_S0_S1_S0_S1_iS0_b_param_21,
	.param .u32 _Z13ProcessesSWIRPtS_S_S_S_S_S_S_iiPfiiiiPiS0_S1_S0_S1_S0_S1_iS0_b_param_22,
	.param .u64 .ptr .align 1 _Z13ProcessesSWIRPtS_S_S_S_S_S_S_iiPfiiiiPiS0_S1_S0_S1_S0_S1_iS0_b_param_23,
	.param .u8 _Z13ProcessesSWIRPtS_S_S_S_S_S_S_iiPfiiiiPiS0_S1_S0_S1_S0_S1_iS0_b_param_24
)
{
	.reg .pred 	%p<22>;
	.reg .b16 	%rs<30>;
	.reg .b32 	%r<63>;
	.reg .b32 	%f<176>;
	.reg .b64 	%rd<78>;
	.reg .b64 	%fd<121>;

	ld.param.u64 	%rd24, [_Z13ProcessesSWIRPtS_S_S_S_S_S_S_iiPfiiiiPiS0_S1_S0_S1_S0_S1_iS0_b_param_3];
	ld.param.u64 	%rd28, [_Z13ProcessesSWIRPtS_S_S_S_S_S_S_iiPfiiiiPiS0_S1_S0_S1_S0_S1_iS0_b_param_7];
	ld.param.u32 	%r26, [_Z13ProcessesSWIRPtS_S_S_S_S_S_S_iiPfiiiiPiS0_S1_S0_S1_S0_S1_iS0_b_param_8];
	ld.param.u32 	%r27, [_Z13ProcessesSWIRPtS_S_S_S_S_S_S_iiPfiiiiPiS0_S1_S0_S1_S0_S1_iS0_b_param_9];
	ld.param.u32 	%r22, [_Z13ProcessesSWIRPtS_S_S_S_S_S_S_iiPfiiiiPiS0_S1_S0_S1_S0_S1_iS0_b_param_11];
	ld.param.u32 	%r53, [_Z13ProcessesSWIRPtS_S_S_S_S_S_S_iiPfiiiiPiS0_S1_S0_S1_S0_S1_iS0_b_param_13];
	ld.param.u32 	%r24, [_Z13ProcessesSWIRPtS_S_S_S_S_S_S_iiPfiiiiPiS0_S1_S0_S1_S0_S1_iS0_b_param_14];
	ld.param.u64 	%rd31, [_Z13ProcessesSWIRPtS_S_S_S_S_S_S_iiPfiiiiPiS0_S1_S0_S1_S0_S1_iS0_b_param_15];
	ld.param.u64 	%rd32, [_Z13ProcessesSWIRPtS_S_S_S_S_S_S_iiPfiiiiPiS0_S1_S0_S1_S0_S1_iS0_b_param_16];
	ld.param.u64 	%rd33, [_Z13ProcessesSWIRPtS_S_S_S_S_S_S_iiPfiiiiPiS0_S1_S0_S1_S0_S1_iS0_b_param_17];
	ld.param.u64 	%rd34, [_Z13ProcessesSWIRPtS_S_S_S_S_S_S_iiPfiiiiPiS0_S1_S0_S1_S0_S1_iS0_b_param_18];
	ld.param.u64 	%rd35, [_Z13ProcessesSWIRPtS_S_S_S_S_S_S_iiPfiiiiPiS0_S1_S0_S1_S0_S1_iS0_b_param_19];
	ld.param.u64 	%rd36, [_Z13ProcessesSWIRPtS_S_S_S_S_S_S_iiPfiiiiPiS0_S1_S0_S1_S0_S1_iS0_b_param_20];
	ld.param.u64 	%rd37, [_Z13ProcessesSWIRPtS_S_S_S_S_S_S_iiPfiiiiPiS0_S1_S0_S1_S0_S1_iS0_b_param_21];
	ld.param.u32 	%r25, [_Z13ProcessesSWIRPtS_S_S_S_S_S_S_iiPfiiiiPiS0_S1_S0_S1_S0_S1_iS0_b_param_22];
	ld.param.u64 	%rd30, [_Z13ProcessesSWIRPtS_S_S_S_S_S_S_iiPfiiiiPiS0_S1_S0_S1_S0_S1_iS0_b_param_23];
	ld.param.s8 	%rs11, [_Z13ProcessesSWIRPtS_S_S_S_S_S_S_iiPfiiiiPiS0_S1_S0_S1_S0_S1_iS0_b_param_24];
	cvta.to.global.u64 	%rd1, %rd37;
	cvta.to.global.u64 	%rd2, %rd32;
	cvta.to.global.u64 	%rd3, %rd36;
	cvta.to.global.u64 	%rd4, %rd34;
	cvta.to.global.u64 	%rd5, %rd31;
	cvta.to.global.u64 	%rd6, %rd35;
	cvta.to.global.u64 	%rd7, %rd33;
	mov.u32 	%r28, %ctaid.x;
	mov.u32 	%r29, %ctaid.y;
	mov.u32 	%r30, %nctaid.x;
	mad.lo.s32 	%r31, %r29, %r30, %r28;
	mov.u32 	%r32, %ntid.x;
	mov.u32 	%r33, %ntid.y;
	mov.u32 	%r34, %tid.y;
	mov.u32 	%r35, %tid.x;
	mad.lo.s32 	%r36, %r31, %r33, %r34;
	mad.lo.s32 	%r1, %r36, %r32, %r35;
	mul.lo.s32 	%r37, %r27, %r26;
	setp.ge.s32 	%p3, %r1, %r37;
	@%p3 bra 	$L__BB0_22;
	ld.param.u64 	%rd74, [_Z13ProcessesSWIRPtS_S_S_S_S_S_S_iiPfiiiiPiS0_S1_S0_S1_S0_S1_iS0_b_param_6];
	ld.param.u64 	%rd73, [_Z13ProcessesSWIRPtS_S_S_S_S_S_S_iiPfiiiiPiS0_S1_S0_S1_S0_S1_iS0_b_param_5];
	ld.param.u64 	%rd72, [_Z13ProcessesSWIRPtS_S_S_S_S_S_S_iiPfiiiiPiS0_S1_S0_S1_S0_S1_iS0_b_param_4];
	ld.param.u64 	%rd71, [_Z13ProcessesSWIRPtS_S_S_S_S_S_S_iiPfiiiiPiS0_S1_S0_S1_S0_S1_iS0_b_param_2];
	ld.param.u64 	%rd70, [_Z13ProcessesSWIRPtS_S_S_S_S_S_S_iiPfiiiiPiS0_S1_S0_S1_S0_S1_iS0_b_param_1];
	ld.param.u64 	%rd69, [_Z13ProcessesSWIRPtS_S_S_S_S_S_S_iiPfiiiiPiS0_S1_S0_S1_S0_S1_iS0_b_param_0];
	cvta.to.global.u64 	%rd45, %rd30;
	cvta.to.global.u64 	%rd46, %rd69;
	cvta.to.global.u64 	%rd47, %rd70;
	cvta.to.global.u64 	%rd48, %rd71;
	cvta.to.global.u64 	%rd49, %rd24;
	cvta.to.global.u64 	%rd50, %rd72;
	cvta.to.global.u64 	%rd51, %rd73;
	cvta.to.global.u64 	%rd52, %rd74;
	cvta.to.global.u64 	%rd53, %rd28;
	mul.wide.s32 	%rd54, %r1, 2;
	add.s64 	%rd55, %rd46, %rd54;
	ld.global.u16 	%rs12, [%rd55];
	cvt.rn.f32.u16 	%f25, %rs12;
	add.s64 	%rd56, %rd47, %rd54;
	ld.global.u16 	%rs13, [%rd56];
	cvt.rn.f32.u16 	%f26, %rs13;
	add.s64 	%rd57, %rd48, %rd54;
	ld.global.u16 	%rs14, [%rd57];
	cvt.rn.f32.u16 	%f27, %rs14;
	add.s64 	%rd58, %rd49, %rd54;
	ld.global.u16 	%rs15, [%rd58];
	cvt.rn.f32.u16 	%f28, %rs15;
	add.s64 	%rd59, %rd50, %rd54;
	ld.global.u16 	%rs16, [%rd59];
	cvt.rn.f32.u16 	%f29, %rs16;
	add.s64 	%rd60, %rd51, %rd54;
	ld.global.u16 	%rs17, [%rd60];
	cvt.rn.f32.u16 	%f30, %rs17;
	add.s64 	%rd61, %rd52, %rd54;
	ld.global.u16 	%rs18, [%rd61];
	cvt.rn.f32.u16 	%f31, %rs18;
	add.s64 	%rd62, %rd53, %rd54;
	ld.global.u16 	%rs19, [%rd62];
	cvt.rn.f32.u16 	%f32, %rs19;
	mul.f32 	%f33, %f25, %f25;
	cvt.f64.f32 	%fd1, %f33;
	mul.f32 	%f34, %f26, %f26;
	cvt.f64.f32 	%fd2, %f34;
	add.f64 	%fd3, %fd1, %fd2;
	mul.f32 	%f35, %f27, %f27;
	cvt.f64.f32 	%fd4, %f35;
	add.f64 	%fd5, %fd3, %fd4;
	mul.f32 	%f36, %f28, %f28;
	cvt.f64.f32 	%fd6, %f36;
	add.f64 	%fd7, %fd5, %fd6;
	mul.f32 	%f37, %f29, %f29;
	cvt.f64.f32 	%fd8, %f37;
	add.f64 	%fd9, %fd7, %fd8;
	mul.f32 	%f38, %f30, %f30;
	cvt.f64.f32 	%fd10, %f38;
	add.f64 	%fd11, %fd9, %fd10;
	mul.f32 	%f39, %f31, %f31;
	cvt.f64.f32 	%fd12, %f39;
	add.f64 	%fd13, %fd11, %fd12;
	mul.f32 	%f40, %f32, %f32;
	cvt.f64.f32 	%fd14, %f40;
	add.f64 	%fd15, %fd13, %fd14;
	sqrt.rn.f64 	%fd16, %fd15;
	rcp.rn.f64 	%fd17, %fd16;
	cvt.rn.f64.u16 	%fd18, %rs12;
	mul.f64 	%fd19, %fd17, %fd18;
	cvt.rn.f32.f64 	%f41, %fd19;
	ld.global.f32 	%f42, [%rd45];
	sub.f32 	%f43, %f41, %f42;
	ld.global.f32 	%f44, [%rd45+32];
	div.rn.f32 	%f45, %f43, %f44;
	cvt.rn.f64.u16 	%fd20, %rs13;
	mul.f64 	%fd21, %fd17, %fd20;
	cvt.rn.f32.f64 	%f46, %fd21;
	ld.global.f32 	%f47, [%rd45+4];
	sub.f32 	%f48, %f46, %f47;
	ld.global.f32 	%f49, [%rd45+36];
	div.rn.f32 	%f50, %f48, %f49;
	cvt.rn.f64.u16 	%fd22, %rs14;
	mul.f64 	%fd23, %fd17, %fd22;
	cvt.rn.f32.f64 	%f51, %fd23;
	ld.global.f32 	%f52, [%rd45+8];
	sub.f32 	%f53, %f51, %f52;
	ld.global.f32 	%f54, [%rd45+40];
	div.rn.f32 	%f55, %f53, %f54;
	cvt.rn.f64.u16 	%fd24, %rs15;
	mul.f64 	%fd25, %fd17, %fd24;
	cvt.rn.f32.f64 	%f56, %fd25;
	ld.global.f32 	%f57, [%rd45+12];
	sub.f32 	%f58, %f56, %f57;
	ld.global.f32 	%f59, [%rd45+44];
	div.rn.f32 	%f60, %f58, %f59;
	cvt.rn.f64.u16 	%fd26, %rs16;
	mul.f64 	%fd27, %fd17, %fd26;
	cvt.rn.f32.f64 	%f61, %fd27;
	ld.global.f32 	%f62, [%rd45+16];
	sub.f32 	%f63, %f61, %f62;
	ld.global.f32 	%f64, [%rd45+48];
	div.rn.f32 	%f65, %f63, %f64;
	cvt.rn.f64.u16 	%fd28, %rs17;
	mul.f64 	%fd29, %fd17, %fd28;
	cvt.rn.f32.f64 	%f66, %fd29;
	ld.global.f32 	%f67, [%rd45+20];
	sub.f32 	%f68, %f66, %f67;
	ld.global.f32 	%f69, [%rd45+52];
	div.rn.f32 	%f70, %f68, %f69;
	cvt.rn.f64.u16 	%fd30, %rs18;
	mul.f64 	%fd31, %fd17, %fd30;
	cvt.rn.f32.f64 	%f71, %fd31;
	ld.global.f32 	%f72, [%rd45+24];
	sub.f32 	%f73, %f71, %f72;
	ld.global.f32 	%f74, [%rd45+56];
	div.rn.f32 	%f75, %f73, %f74;
	cvt.rn.f64.u16 	%fd32, %rs19;
	mul.f64 	%fd33, %fd17, %fd32;
	cvt.rn.f32.f64 	%f76, %fd33;
	ld.global.f32 	%f77, [%rd45+28];
	sub.f32 	%f78, %f76, %f77;
	ld.global.f32 	%f79, [%rd45+60];
	div.rn.f32 	%f80, %f78, %f79;
	mul.f32 	%f81, %f45, %f45;
	cvt.f64.f32 	%fd34, %f81;
	mul.f32 	%f82, %f50, %f50;
	cvt.f64.f32 	%fd35, %f82;
	add.f64 	%fd36, %fd34, %fd35;
	mul.f32 	%f83, %f55, %f55;
	cvt.f64.f32 	%fd37, %f83;
	add.f64 	%fd38, %fd36, %fd37;
	mul.f32 	%f84, %f60, %f60;
	cvt.f64.f32 	%fd39, %f84;
	add.f64 	%fd40, %fd38, %fd39;
	mul.f32 	%f85, %f65, %f65;
	cvt.f64.f32 	%fd41, %f85;
	add.f64 	%fd42, %fd40, %fd41;
	mul.f32 	%f86, %f70, %f70;
	cvt.f64.f32 	%fd43, %f86;
	add.f64 	%fd44, %fd42, %fd43;
	mul.f32 	%f87, %f75, %f75;
	cvt.f64.f32 	%fd45, %f87;
	add.f64 	%fd46, %fd44, %fd45;
	mul.f32 	%f88, %f80, %f80;
	cvt.f64.f32 	%fd47, %f88;
	add.f64 	%fd48, %fd46, %fd47;
	sqrt.rn.f64 	%fd49, %fd48;
	rcp.rn.f64 	%fd50, %fd49;
	cvt.f64.f32 	%fd51, %f45;
	mul.f64 	%fd52, %fd50, %fd51;
	cvt.rn.f32.f64 	%f1, %fd52;
	cvt.f64.f32 	%fd53, %f50;
	mul.f64 	%fd54, %fd50, %fd53;
	cvt.rn.f32.f64 	%f2, %fd54;
	cvt.f64.f32 	%fd55, %f55;
	mul.f64 	%fd56, %fd50, %fd55;
	cvt.rn.f32.f64 	%f3, %fd56;
	cvt.f64.f32 	%fd57, %f60;
	mul.f64 	%fd58, %fd50, %fd57;
	cvt.rn.f32.f64 	%f4, %fd58;
	cvt.f64.f32 	%fd59, %f65;
	mul.f64 	%fd60, %fd50, %fd59;
	cvt.rn.f32.f64 	%f5, %fd60;
	cvt.f64.f32 	%fd61, %f70;
	mul.f64 	%fd62, %fd50, %fd61;
	cvt.rn.f32.f64 	%f6, %fd62;
	cvt.f64.f32 	%fd63, %f75;
	mul.f64 	%fd64, %fd50, %fd63;
	cvt.rn.f32.f64 	%f7, %fd64;
	cvt.f64.f32 	%fd65, %f80;
	mul.f64 	%fd66, %fd50, %fd65;
	cvt.rn.f32.f64 	%f8, %fd66;
	setp.eq.s16 	%p4, %rs11, 0;
	mul.wide.s32 	%rd63, %r1, 4;
	add.s64 	%rd8, %rd5, %rd63;
	add.s64 	%rd9, %rd2, %rd63;
	mov.b32 	%r56, -1;
	mov.f32 	%f169, 0f00000000;
	@%p4 bra 	$L__BB0_3;
	ld.global.u32 	%r56, [%rd8];
	ld.global.f32 	%f169, [%rd9];
$L__BB0_3:
	setp.ne.s32 	%p5, %r1, 0;
	@%p5 bra 	$L__BB0_5;
	st.global.u32 	[%rd5], %r56;
$L__BB0_5:
	setp.ge.s32 	%p7, %r53, %r24;
	setp.lt.s32 	%p8, %r25, 1;
	mov.pred 	%p21, -1;
	or.pred  	%p9, %p7, %p8;
	@%p9 bra 	$L__BB0_18;
	ld.param.u64 	%rd75, [_Z13ProcessesSWIRPtS_S_S_S_S_S_S_iiPfiiiiPiS0_S1_S0_S1_S0_S1_iS0_b_param_10];
	and.b32  	%r4, %r25, 1;
	and.b32  	%r5, %r25, 2147483646;
	neg.s32 	%r6, %r5;
	add.s64 	%rd10, %rd1, 4;
	cvta.to.global.u64 	%rd11, %rd75;
	mov.b16 	%rs24, 0;
$L__BB0_7:
	setp.eq.s32 	%p10, %r25, 1;
	mul.lo.s32 	%r44, %r53, %r22;
	mul.wide.s32 	%rd65, %r44, 4;
	add.s64 	%rd12, %rd11, %rd65;
	mov.b64 	%rd77, 0;
	mov.u64 	%rd76, %rd10;
	mov.u32 	%r55, %r6;
	@%p10 bra 	$L__BB0_13;
$L__BB0_8:
	ld.global.u32 	%r45, [%rd76+-4];
	setp.eq.s32 	%p11, %r45, %r53;
	@%p11 bra 	$L__BB0_24;
$L__BB0_9:
	ld.global.u32 	%r46, [%rd76];
	setp.ne.s32 	%p13, %r46, %r53;
	@%p13 bra 	$L__BB0_11;
	ld.global.f32 	%f115, [%rd12+4];
	fma.rn.f32 	%f116, %f115, %f1, 0f00000000;
	mul.f32 	%f117, %f115, %f115;
	cvt.f64.f32 	%fd85, %f117;
	ld.global.f32 	%f118, [%rd12+8];
	fma.rn.f32 	%f119, %f118, %f2, %f116;
	mul.f32 	%f120, %f118, %f118;
	cvt.f64.f32 	%fd86, %f120;
	add.f64 	%fd87, %fd85, %fd86;
	ld.global.f32 	%f121, [%rd12+12];
	fma.rn.f32 	%f122, %f121, %f3, %f119;
	mul.f32 	%f123, %f121, %f121;
	cvt.f64.f32 	%fd88, %f123;
	add.f64 	%fd89, %fd87, %fd88;
	ld.global.f32 	%f124, [%rd12+16];
	fma.rn.f32 	%f125, %f124, %f4, %f122;
	mul.f32 	%f126, %f124, %f124;
	cvt.f64.f32 	%fd90, %f126;
	add.f64 	%fd91, %fd89, %fd90;
	ld.global.f32 	%f127, [%rd12+20];
	fma.rn.f32 	%f128, %f127, %f5, %f125;
	mul.f32 	%f129, %f127, %f127;
	cvt.f64.f32 	%fd92, %f129;
	add.f64 	%fd93, %fd91, %fd92;
	ld.global.f32 	%f130, [%rd12+24];
	fma.rn.f32 	%f131, %f130, %f6, %f128;
	mul.f32 	%f132, %f130, %f130;
	cvt.f64.f32 	%fd94, %f132;
	add.f64 	%fd95, %fd93, %fd94;
	ld.global.f32 	%f133, [%rd12+28];
	fma.rn.f32 	%f134, %f133, %f7, %f131;
	mul.f32 	%f135, %f133, %f133;
	cvt.f64.f32 	%fd96, %f135;
	add.f64 	%fd97, %fd95, %fd96;
	ld.global.f32 	%f136, [%rd12+32];
	fma.rn.f32 	%f137, %f136, %f8, %f134;
	mul.f32 	%f138, %f136, %f136;
	cvt.f64.f32 	%fd98, %f138;
	add.f64 	%fd99, %fd97, %fd98;
	sqrt.rn.f64 	%fd100, %fd99;
	cvt.f64.f32 	%fd101, %f137;
	div.rn.f64 	%fd102, %fd101, %fd100;
	cvt.rn.f32.f64 	%f139, %fd102;
	setp.lt.f32 	%p14, %f169, %f139;
	selp.b16 	%rs24, 1, %rs24, %p14;
	selp.f32 	%f169, %f139, %f169, %p14;
	selp.b32 	%r56, %r53, %r56, %p14;
$L__BB0_11:
	add.s32 	%r55, %r55, 2;
	add.s64 	%rd76, %rd76, 8;
	setp.eq.s32 	%p15, %r55, 0;
	@%p15 bra 	$L__BB0_12;
	bra.uni 	$L__BB0_8;
$L__BB0_12:
	cvt.u64.u32 	%rd77, %r5;
$L__BB0_13:
	setp.eq.s32 	%p16, %r4, 0;
	@%p16 bra 	$L__BB0_16;
	shl.b64 	%rd66, %rd77, 2;
	add.s64 	%rd67, %rd1, %rd66;
	ld.global.u32 	%r47, [%rd67];
	setp.ne.s32 	%p17, %r47, %r53;
	@%p17 bra 	$L__BB0_16;
	ld.global.f32 	%f140, [%rd12+4];
	fma.rn.f32 	%f141, %f140, %f1, 0f00000000;
	mul.f32 	%f142, %f140, %f140;
	cvt.f64.f32 	%fd103, %f142;
	ld.global.f32 	%f143, [%rd12+8];
	fma.rn.f32 	%f144, %f143, %f2, %f141;
	mul.f32 	%f145, %f143, %f143;
	cvt.f64.f32 	%fd104, %f145;
	add.f64 	%fd105, %fd103, %fd104;
	ld.global.f32 	%f146, [%rd12+12];
	fma.rn.f32 	%f147, %f146, %f3, %f144;
	mul.f32 	%f148, %f146, %f146;
	cvt.f64.f32 	%fd106, %f148;
	add.f64 	%fd107, %fd105, %fd106;
	ld.global.f32 	%f149, [%rd12+16];
	fma.rn.f32 	%f150, %f149, %f4, %f147;
	mul.f32 	%f151, %f149, %f149;
	cvt.f64.f32 	%fd108, %f151;
	add.f64 	%fd109, %fd107, %fd108;
	ld.global.f32 	%f152, [%rd12+20];
	fma.rn.f32 	%f153, %f152, %f5, %f150;
	mul.f32 	%f154, %f152, %f152;
	cvt.f64.f32 	%fd110, %f154;
	add.f64 	%fd111, %fd109, %fd110;
	ld.global.f32 	%f155, [%rd12+24];
	fma.rn.f32 	%f156, %f155, %f6, %f153;
	mul.f32 	%f157, %f155, %f155;
	cvt.f64.f32 	%fd112, %f157;
	add.f64 	%fd113, %fd111, %fd112;
	ld.global.f32 	%f158, [%rd12+28];
	fma.rn.f32 	%f159, %f158, %f7, %f156;
	mul.f32 	%f160, %f158, %f158;
	cvt.f64.f32 	%fd114, %f160;
	add.f64 	%fd115, %fd113, %fd114;
	ld.global.f32 	%f161, [%rd12+32];
	fma.rn.f32 	%f162, %f161, %f8, %f159;
	mul.f32 	%f163, %f161, %f161;
	cvt.f64.f32 	%fd116, %f163;
	add.f64 	%fd117, %fd115, %fd116;
	sqrt.rn.f64 	%fd118, %fd117;
	cvt.f64.f32 	%fd119, %f162;
	div.rn.f64 	%fd120, %fd119, %fd118;
	cvt.rn.f32.f64 	%f164, %fd120;
	setp.lt.f32 	%p18, %f169, %f164;
	selp.b16 	%rs24, 1, %rs24, %p18;
	selp.f32 	%f169, %f164, %f169, %p18;
	selp.b32 	%r56, %r53, %r56, %p18;
$L__BB0_16:
	add.s32 	%r53, %r53, 1;
	setp.ne.s32 	%p19, %r53, %r24;
	@%p19 bra 	$L__BB0_7;
	and.b16  	%rs22, %rs24, 255;
	setp.eq.s16 	%p21, %rs22, 0;
$L__BB0_18:
	setp.ne.s16 	%p20, %rs11, 0;
	mul.wide.s32 	%rd68, %r1, 4;
	add.s64 	%rd17, %rd6, %rd68;
	add.s64 	%rd18, %rd7, %rd68;
	add.s64 	%rd19, %rd3, %rd68;
	add.s64 	%rd20, %rd4, %rd68;
	@%p20 bra 	$L__BB0_20;
	mov.b32 	%r48, -2;
	st.global.u32 	[%rd17], %r48;
	st.global.u32 	[%rd18], %r48;
	st.global.u32 	[%rd8], %r48;
	mov.b32 	%r49, 0;
	st.global.u32 	[%rd19], %r49;
	st.global.u32 	[%rd20], %r49;
	st.global.u32 	[%rd9], %r49;
$L__BB0_20:
	@%p21 bra 	$L__BB0_23;
	ld.global.u32 	%r50, [%rd18];
	st.global.u32 	[%rd17], %r50;
	ld.global.u32 	%r51, [%rd8];
	st.global.u32 	[%rd18], %r51;
	st.global.u32 	[%rd8], %r56;
	ld.global.f32 	%f165, [%rd20];
	st.global.f32 	[%rd19], %f165;
	ld.global.f32 	%f166, [%rd9];
	st.global.f32 	[%rd20], %f166;
	st.global.f32 	[%rd9], %f169;
	bra.uni 	$L__BB0_23;
$L__BB0_22:
	mul.wide.s32 	%rd38, %r1, 4;
	add.s64 	%rd39, %rd7, %rd38;
	ld.global.u32 	%r38, [%rd39];
	add.s64 	%rd40, %rd6, %rd38;
	st.global.u32 	[%rd40], %r38;
	add.s64 	%rd41, %rd5, %rd38;
	ld.global.u32 	%r39, [%rd41];
	st.global.u32 	[%rd39], %r39;
	mov.b32 	%r40, -2;
	st.global.u32 	[%rd41], %r40;
	add.s64 	%rd42, %rd4, %rd38;
	ld.global.f32 	%f22, [%rd42];
	add.s64 	%rd43, %rd3, %rd38;
	st.global.f32 	[%rd43], %f22;
	add.s64 	%rd44, %rd2, %rd38;
	ld.global.f32 	%f23, [%rd44];
	st.global.f32 	[%rd42], %f23;
	mov.b32 	%r41, 0;
	st.global.u32 	[%rd44], %r41;
$L__BB0_23:
	ret;
$L__BB0_24:
	ld.global.f32 	%f90, [%rd12+4];
	fma.rn.f32 	%f91, %f90, %f1, 0f00000000;
	mul.f32 	%f92, %f90, %f90;
	cvt.f64.f32 	%fd67, %f92;
	ld.global.f32 	%f93, [%rd12+8];
	fma.rn.f32 	%f94, %f93, %f2, %f91;
	mul.f32 	%f95, %f93, %f93;
	cvt.f64.f32 	%fd68, %f95;
	add.f64 	%fd69, %fd67, %fd68;
	ld.global.f32 	%f96, [%rd12+12];
	fma.rn.f32 	%f97, %f96, %f3, %f94;
	mul.f32 	%f98, %f96, %f96;
	cvt.f64.f32 	%fd70, %f98;
	add.f64 	%fd71, %fd69, %fd70;
	ld.global.f32 	%f99, [%rd12+16];
	fma.rn.f32 	%f100, %f99, %f4, %f97;
	mul.f32 	%f101, %f99, %f99;
	cvt.f64.f32 	%fd72, %f101;
	add.f64 	%fd73, %fd71, %fd72;
	ld.global.f32 	%f102, [%rd12+20];
	fma.rn.f32 	%f103, %f102, %f5, %f100;
	mul.f32 	%f104, %f102, %f102;
	cvt.f64.f32 	%fd74, %f104;
	add.f64 	%fd75, %fd73, %fd74;
	ld.global.f32 	%f105, [%rd12+24];
	fma.rn.f32 	%f106, %f105, %f6, %f103;
	mul.f32 	%f107, %f105, %f105;
	cvt.f64.f32 	%fd76, %f107;
	add.f64 	%fd77, %fd75, %fd76;
	ld.global.f32 	%f108, [%rd12+28];
	fma.rn.f32 	%f109, %f108, %f7, %f106;
	mul.f32 	%f110, %f108, %f108;
	cvt.f64.f32 	%fd78, %f110;
	add.f64 	%fd79, %fd77, %fd78;
	ld.global.f32 	%f111, [%rd12+32];
	fma.rn.f32 	%f112, %f111, %f8, %f109;
	mul.f32 	%f113, %f111, %f111;
	cvt.f64.f32 	%fd80, %f113;
	add.f64 	%fd81, %fd79, %fd80;
	sqrt.rn.f64 	%fd82, %fd81;
	cvt.f64.f32 	%fd83, %f112;
	div.rn.f64 	%fd84, %fd83, %fd82;
	cvt.rn.f32.f64 	%f114, %fd84;
	setp.lt.f32 	%p12, %f169, %f114;
	selp.b16 	%rs24, 1, %rs24, %p12;
	selp.f32 	%f169, %f114, %f169, %p12;
	selp.b32 	%r56, %r53, %r56, %p12;
	bra.uni 	$L__BB0_9;

}


// ===== COMPILED SASS (sm_100) =====

	.target	sm_100

	.elftype	@"ET_EXEC"


//--------------------- .note.nv.tkinfo           --------------------------
	.section	.note.nv.tkinfo,"",@"SHT_NOTE"
	.sectionflags	@"SHF_NOTE_NV_TKINFO"
	.tkinfo
        /*0018*/ 	.word	0x00000002
        /*0030*/ 	.string	""
        /*0030*/ 	.string	"ptxas"
        /*0030*/ 	.string	"Cuda compilation tools, release 13.0, V13.0.88"
        /*0030*/ 	.string	"Build cuda_13.0.r13.0/compiler.36424714_0"
        /*0030*/ 	.string	"-arch sm_100 -m 64 "



//--------------------- .note.nv.cuinfo           --------------------------
	.section	.note.nv.cuinfo,"",@"SHT_NOTE"
	.sectionflags	@"SHF_NOTE_NV_CUINFO"
        /*0018*/ 	.short	0x0002
        /*001a*/ 	.short	0x0064
        /*001c*/ 	.short	0x0082
	.zero		2


//--------------------- .nv.info                  --------------------------
	.section	.nv.info,"",@"SHT_CUDA_INFO"
	.align	4


	//----- nvinfo : EIATTR_REGCOUNT
	.align		4
        /*0000*/ 	.byte	0x04, 0x2f
        /*0002*/ 	.short	(.L_1 - .L_0)
	.align		4
.L_0:
        /*0004*/ 	.word	index@(_Z13ProcessesSWIRPtS_S_S_S_S_S_S_iiPfiiiiPiS0_S1_S0_S1_S0_S1_iS0_b)
        /*0008*/ 	.word	0x00000030


	//----- nvinfo : EIATTR_FRAME_SIZE
	.align		4
.L_1:
        /*000c*/ 	.byte	0x04, 0x11
        /*000e*/ 	.short	(.L_3 - .L_2)
	.align		4
.L_2:
        /*0010*/ 	.word	index@($__internal_3_$__cuda_sm3x_div_rn_noftz_f32_slowpath)
        /*0014*/ 	.word	0x00000000


	//----- nvinfo : EIATTR_FRAME_SIZE
	.align		4
.L_3:
        /*0018*/ 	.byte	0x04, 0x11
        /*001a*/ 	.short	(.L_5 - .L_4)
	.align		4
.L_4:
        /*001c*/ 	.word	index@($__internal_2_$__cuda_sm20_dsqrt_rn_f64_mediumpath_v1)
        /*0020*/ 	.word	0x00000000


	//----- nvinfo : EIATTR_FRAME_SIZE
	.align		4
.L_5:
        /*0024*/ 	.byte	0x04, 0x11
        /*0026*/ 	.short	(.L_7 - .L_6)
	.align		4
.L_6:
        /*0028*/ 	.word	index@($__internal_1_$__cuda_sm20_div_rn_f64_full)
        /*002c*/ 	.word	0x00000000


	//----- nvinfo : EIATTR_FRAME_SIZE
	.align		4
.L_7:
        /*0030*/ 	.byte	0x04, 0x11
        /*0032*/ 	.short	(.L_9 - .L_8)
	.align		4
.L_8:
        /*0034*/ 	.word	index@($__internal_0_$__cuda_sm20_dblrcp_rn_slowpath_v3)
        /*0038*/ 	.word	0x00000000


	//----- nvinfo : EIATTR_FRAME_SIZE
	.align		4
.L_9:
        /*003c*/ 	.byte	0x04, 0x11
        /*003e*/ 	.short	(.L_11 - .L_10)
	.align		4
.L_10:
        /*0040*/ 	.word	index@(_Z13ProcessesSWIRPtS_S_S_S_S_S_S_iiPfiiiiPiS0_S1_S0_S1_S0_S1_iS0_b)
        /*0044*/ 	.word	0x00000000


	//----- nvinfo : EIATTR_MIN_STACK_SIZE
	.align		4
.L_11:
        /*0048*/ 	.byte	0x04, 0x12
        /*004a*/ 	.short	(.L_13 - .L_12)
	.align		4
.L_12:
        /*004c*/ 	.word	index@(_Z13ProcessesSWIRPtS_S_S_S_S_S_S_iiPfiiiiPiS0_S1_S0_S1_S0_S1_iS0_b)
        /*0050*/ 	.word	0x00000000
.L_13:


//--------------------- .nv.compat                --------------------------
	.section	.nv.compat,"",@"SHT_CUDA_COMPAT_INFO"
	.align	4
        /*0000*/ 	.byte	0x02, 0x09, 0x00, 0x00, 0x02, 0x02, 0x01, 0x00, 0x02, 0x05, 0x05, 0x00, 0x03, 0x07, 0x01, 0x01
        /*0010*/ 	.byte	0x02, 0x03, 0x00, 0x00, 0x02, 0x06, 0x01, 0x00, 0x04, 0x0b, 0x08, 0x00, 0x01, 0x00, 0x00, 0x00
        /*0020*/ 	.byte	0x00, 0x00, 0x00, 0x00


//--------------------- .nv.info._Z13ProcessesSWIRPtS_S_S_S_S_S_S_iiPfiiiiPiS0_S1_S0_S1_S0_S1_iS0_b --------------------------
	.section	.nv.info._Z13ProcessesSWIRPtS_S_S_S_S_S_S_iiPfiiiiPiS0_S1_S0_S1_S0_S1_iS0_b,"",@"SHT_CUDA_INFO"
	.sectionflags	@""
	.align	4


	//----- nvinfo : EIATTR_CUDA_API_VERSION
	.align		4
        /*0000*/ 	.byte	0x04, 0x37
        /*0002*/ 	.short	(.L_15 - .L_14)
.L_14:
        /*0004*/ 	.word	0x00000082


	//----- nvinfo : EIATTR_KPARAM_INFO
	.align		4
.L_15:
        /*0008*/ 	.byte	0x04, 0x17
        /*000a*/ 	.short	(.L_17 - .L_16)
.L_16:
        /*000c*/ 	.word	0x00000000
        /*0010*/ 	.short	0x0018
        /*0012*/ 	.short	0x00a8
        /*0014*/ 	.byte	0x00, 0xf0, 0x05, 0x00


	//----- nvinfo : EIATTR_KPARAM_INFO
	.align		4
.L_17:
        /*0018*/ 	.byte	0x04, 0x17
        /*001a*/ 	.short	(.L_19 - .L_18)
.L_18:
        /*001c*/ 	.word	0x00000000
        /*0020*/ 	.short	0x0017
        /*0022*/ 	.short	0x00a0
        /*0024*/ 	.byte	0x00, 0xf5, 0x21, 0x00


	//----- nvinfo : EIATTR_KPARAM_INFO
	.align		4
.L_19:
        /*0028*/ 	.byte	0x04, 0x17
        /*002a*/ 	.short	(.L_21 - .L_20)
.L_20:
        /*002c*/ 	.word	0x00000000
        /*0030*/ 	.short	0x0016
        /*0032*/ 	.short	0x0098
        /*0034*/ 	.byte	0x00, 0xf0, 0x11, 0x00


	//----- nvinfo : EIATTR_KPARAM_INFO
	.align		4
.L_21:
        /*0038*/ 	.byte	0x04, 0x17
        /*003a*/ 	.short	(.L_23 - .L_22)
.L_22:
        /*003c*/ 	.word	0x00000000
        /*0040*/ 	.short	0x0015
        /*0042*/ 	.short	0x0090
        /*0044*/ 	.byte	0x00, 0xf5, 0x21, 0x00


	//----- nvinfo : EIATTR_KPARAM_INFO
	.align		4
.L_23:
        /*0048*/ 	.byte	0x04, 0x17
        /*004a*/ 	.short	(.L_25 - .L_24)
.L_24:
        /*004c*/ 	.word	0x00000000
        /*0050*/ 	.short	0x0014
        /*0052*/ 	.short	0x0088
        /*0054*/ 	.byte	0x00, 0xf5, 0x21, 0x00


	//----- nvinfo : EIATTR_KPARAM_INFO
	.align		4
.L_25:
        /*0058*/ 	.byte	0x04, 0x17
        /*005a*/ 	.short	(.L_27 - .L_26)
.L_26:
        /*005c*/ 	.word	0x00000000
        /*0060*/ 	.short	0x0013
        /*0062*/ 	.short	0x0080
        /*0064*/ 	.byte	0x00, 0xf5, 0x21, 0x00


	//----- nvinfo : EIATTR_KPARAM_INFO
	.align		4
.L_27:
        /*0068*/ 	.byte	0x04, 0x17
        /*006a*/ 	.short	(.L_29 - .L_28)
.L_28:
        /*006c*/ 	.word	0x00000000
        /*0070*/ 	.short	0x0012
        /*0072*/ 	.short	0x0078
        /*0074*/ 	.byte	0x00, 0xf5, 0x21, 0x00


	//----- nvinfo : EIATTR_KPARAM_INFO
	.align		4
.L_29:
        /*0078*/ 	.byte	0x04, 0x17
        /*007a*/ 	.short	(.L_31 - .L_30)
.L_30:
        /*007c*/ 	.word	0x00000000
        /*0080*/ 	.short	0x0011
        /*0082*/ 	.short	0x0070
        /*0084*/ 	.byte	0x00, 0xf5, 0x21, 0x00


	//----- nvinfo : EIATTR_KPARAM_INFO
	.align		4
.L_31:
        /*0088*/ 	.byte	0x04, 0x17
        /*008a*/ 	.short	(.L_33 - .L_32)
.L_32:
        /*008c*/ 	.word	0x00000000
        /*0090*/ 	.short	0x0010
        /*0092*/ 	.short	0x0068
        /*0094*/ 	.byte	0x00, 0xf5, 0x21, 0x00


	//----- nvinfo : EIATTR_KPARAM_INFO
	.align		4
.L_33:
        /*0098*/ 	.byte	0x04, 0x17
        /*009a*/ 	.short	(.L_35 - .L_34)
.L_34:
        /*009c*/ 	.word	0x00000000
        /*00a0*/ 	.short	0x000f
        /*00a2*/ 	.short	0x0060
        /*00a4*/ 	.byte	0x00, 0xf5, 0x21, 0x00


	//----- nvinfo : EIATTR_KPARAM_INFO
	.align		4
.L_35:
        /*00a8*/ 	.byte	0x04, 0x17
        /*00aa*/ 	.short	(.L_37 - .L_36)
.L_36:
        /*00ac*/ 	.word	0x00000000
        /*00b0*/ 	.short	0x000e
        /*00b2*/ 	.short	0x005c
        /*00b4*/ 	.byte	0x00, 0xf0, 0x11, 0x00


	//----- nvinfo : EIATTR_KPARAM_INFO
	.align		4
.L_37:
        /*00b8*/ 	.byte	0x04, 0x17
        /*00ba*/ 	.short	(.L_39 - .L_38)
.L_38:
        /*00bc*/ 	.word	0x00000000
        /*00c0*/ 	.short	0x000d
        /*00c2*/ 	.short	0x0058
        /*00c4*/ 	.byte	0x00, 0xf0, 0x11, 0x00


	//----- nvinfo : EIATTR_KPARAM_INFO
	.align		4
.L_39:
        /*00c8*/ 	.byte	0x04, 0x17
        /*00ca*/ 	.short	(.L_41 - .L_40)
.L_40:
        /*00cc*/ 	.word	0x00000000
        /*00d0*/ 	.short	0x000c
        /*00d2*/ 	.short	0x0054
        /*00d4*/ 	.byte	0x00, 0xf0, 0x11, 0x00


	//----- nvinfo : EIATTR_KPARAM_INFO
	.align		4
.L_41:
        /*00d8*/ 	.byte	0x04, 0x17
        /*00da*/ 	.short	(.L_43 - .L_42)
.L_42:
        /*00dc*/ 	.word	0x00000000
        /*00e0*/ 	.short	0x000b
        /*00e2*/ 	.short	0x0050
        /*00e4*/ 	.byte	0x00, 0xf0, 0x11, 0x00


	//----- nvinfo : EIATTR_KPARAM_INFO
	.align		4
.L_43:
        /*00e8*/ 	.byte	0x04, 0x17
        /*00ea*/ 	.short	(.L_45 - .L_44)
.L_44:
        /*00ec*/ 	.word	0x00000000
        /*00f0*/ 	.short	0x000a
        /*00f2*/ 	.short	0x0048
        /*00f4*/ 	.byte	0x00, 0xf5, 0x21, 0x00


	//----- nvinfo : EIATTR_KPARAM_INFO
	.align		4
.L_45:
        /*00f8*/ 	.byte	0x04, 0x17
        /*00fa*/ 	.short	(.L_47 - .L_46)
.L_46:
        /*00fc*/ 	.word	0x00000000
        /*0100*/ 	.short	0x0009
        /*0102*/ 	.short	0x0044
        /*0104*/ 	.byte	0x00, 0xf0, 0x11, 0x00


	//----- nvinfo : EIATTR_KPARAM_INFO
	.align		4
.L_47:
        /*0108*/ 	.byte	0x04, 0x17
        /*010a*/ 	.short	(.L_49 - .L_48)
.L_48:
        /*010c*/ 	.word	0x00000000
        /*0110*/ 	.short	0x0008
        /*0112*/ 	.short	0x0040
        /*0114*/ 	.byte	0x00, 0xf0, 0x11, 0x00


	//----- nvinfo : EIATTR_KPARAM_INFO
	.align		4
.L_49:
        /*0118*/ 	.byte	0x04, 0x17
        /*011a*/ 	.short	(.L_51 - .L_50)
.L_50:
        /*011c*/ 	.word	0x00000000
        /*0120*/ 	.short	0x0007
        /*0122*/ 	.short	0x0038
        /*0124*/ 	.byte	0x00, 0xf5, 0x21, 0x00


	//----- nvinfo : EIATTR_KPARAM_INFO
	.align		4
.L_51:
        /*0128*/ 	.byte	0x04, 0x17
        /*012a*/ 	.short	(.L_53 - .L_52)
.L_52:
        /*012c*/ 	.word	0x00000000
        /*0130*/ 	.short	0x0006
        /*0132*/ 	.short	0x0030
        /*0134*/ 	.byte	0x00, 0xf5, 0x21, 0x00


	//----- nvinfo : EIATTR_KPARAM_INFO
	.align		4
.L_53:
        /*0138*/ 	.byte	0x04, 0x17
        /*013a*/ 	.short	(.L_55 - .L_54)
.L_54:
        /*013c*/ 	.word	0x00000000
        /*0140*/ 	.short	0x0005
        /*0142*/ 	.short	0x0028
        /*0144*/ 	.byte	0x00, 0xf5, 0x21, 0x00


	//----- nvinfo : EIATTR_KPARAM_INFO
	.align		4
.L_55:
        /*0148*/ 	.byte	0x04, 0x17
        /*014a*/ 	.short	(.L_57 - .L_56)
.L_56:
        /*014c*/ 	.word	0x00000000
        /*0150*/ 	.short	0x0004
        /*0152*/ 	.short	0x0020
        /*0154*/ 	.byte	0x00, 0xf5, 0x21, 0x00


	//----- nvinfo : EIATTR_KPARAM_INFO
	.align		4
.L_57:
        /*0158*/ 	.byte	0x04, 0x17
        /*015a*/ 	.short	(.L_59 - .L_58)
.L_58:
        /*015c*/ 	.word	0x00000000
        /*0160*/ 	.short	0x0003
        /*0162*/ 	.short	0x0018
        /*0164*/ 	.byte	0x00, 0xf5, 0x21, 0x00


	//----- nvinfo : EIATTR_KPARAM_INFO
	.align		4
.L_59:
        /*0168*/ 	.byte	0x04, 0x17
        /*016a*/ 	.short	(.L_61 - .L_60)
.L_60:
        /*016c*/ 	.word	0x00000000
        /*0170*/ 	.short	0x0002
        /*0172*/ 	.short	0x0010
        /*0174*/ 	.byte	0x00, 0xf5, 0x21, 0x00


	//----- nvinfo : EIATTR_KPARAM_INFO
	.align		4
.L_61:
        /*0178*/ 	.byte	0x04, 0x17
        /*017a*/ 	.short	(.L_63 - .L_62)
.L_62:
        /*017c*/ 	.word	0x00000000
        /*0180*/ 	.short	0x0001
        /*0182*/ 	.short	0x0008
        /*0184*/ 	.byte	0x00, 0xf5, 0x21, 0x00


	//----- nvinfo : EIATTR_KPARAM_INFO
	.align		4
.L_63:
        /*0188*/ 	.byte	0x04, 0x17
        /*018a*/ 	.short	(.L_65 - .L_64)
.L_64:
        /*018c*/ 	.word	0x00000000
        /*0190*/ 	.short	0x0000
        /*0192*/ 	.short	0x0000
        /*0194*/ 	.byte	0x00, 0xf5, 0x21, 0x00


	//----- nvinfo : EIATTR_SPARSE_MMA_MASK
	.align		4
.L_65:
        /*0198*/ 	.byte	0x03, 0x50
        /*019a*/ 	.short	0x0000


	//----- nvinfo : EIATTR_MAXREG_COUNT
	.align		4
        /*019c*/ 	.byte	0x03, 0x1b
        /*019e*/ 	.short	0x00ff


	//----- nvinfo : EIATTR_MERCURY_ISA_VERSION
	.align		4
        /*01a0*/ 	.byte	0x03, 0x5f
        /*01a2*/ 	.short	0x0101


	//----- nvinfo : EIATTR_VRC_CTA_INIT_COUNT
	.align		4
        /*01a4*/ 	.byte	0x02, 0x4a
	.zero		1
	.zero		1


	//----- nvinfo : EIATTR_EXIT_INSTR_OFFSETS
	.align		4
        /*01a8*/ 	.byte	0x04, 0x1c
        /*01aa*/ 	.short	(.L_67 - .L_66)


	//   ....[0]....
.L_66:
        /*01ac*/ 	.word	0x00002ce0


	//   ....[1]....
        /*01b0*/ 	.word	0x00002d90


	//   ....[2]....
        /*01b4*/ 	.word	0x00002f10


	//----- nvinfo : EIATTR_CRS_STACK_SIZE
	.align		4
.L_67:
        /*01b8*/ 	.byte	0x04, 0x1e
        /*01ba*/ 	.short	(.L_69 - .L_68)
.L_68:
        /*01bc*/ 	.word	0x00000000


	//----- nvinfo : EIATTR_CBANK_PARAM_SIZE
	.align		4
.L_69:
        /*01c0*/ 	.byte	0x03, 0x19
        /*01c2*/ 	.short	0x00a9


	//----- nvinfo : EIATTR_PARAM_CBANK
	.align		4
        /*01c4*/ 	.byte	0x04, 0x0a
        /*01c6*/ 	.short	(.L_71 - .L_70)
	.align		4
.L_70:
        /*01c8*/ 	.word	index@(.nv.constant0._Z13ProcessesSWIRPtS_S_S_S_S_S_S_iiPfiiiiPiS0_S1_S0_S1_S0_S1_iS0_b)
        /*01cc*/ 	.short	0x0380
        /*01ce*/ 	.short	0x00a9


	//----- nvinfo : EIATTR_SW_WAR
	.align		4
.L_71:
        /*01d0*/ 	.byte	0x04, 0x36
        /*01d2*/ 	.short	(.L_73 - .L_72)
.L_72:
        /*01d4*/ 	.word	0x00000008
.L_73:


//--------------------- .nv.callgraph             --------------------------
	.section	.nv.callgraph,"",@"SHT_CUDA_CALLGRAPH"
	.align	4
	.sectionentsize	8
	.align		4
        /*0000*/ 	.word	0x00000000
	.align		4
        /*0004*/ 	.word	0xffffffff
	.align		4
        /*0008*/ 	.word	0x00000000
	.align		4
        /*000c*/ 	.word	0xfffffffe
	.align		4
        /*0010*/ 	.word	0x00000000
	.align		4
        /*0014*/ 	.word	0xfffffffd
	.align		4
        /*0018*/ 	.word	0x00000000
	.align		4
        /*001c*/ 	.word	0xfffffffc


//--------------------- .text._Z13ProcessesSWIRPtS_S_S_S_S_S_S_iiPfiiiiPiS0_S1_S0_S1_S0_S1_iS0_b --------------------------
	.section	.text._Z13ProcessesSWIRPtS_S_S_S_S_S_S_iiPfiiiiPiS0_S1_S0_S1_S0_S1_iS0_b,"ax",@progbits
	.align	128
        .global         _Z13ProcessesSWIRPtS_S_S_S_S_S_S_iiPfiiiiPiS0_S1_S0_S1_S0_S1_iS0_b
        .type           _Z13ProcessesSWIRPtS_S_S_S_S_S_S_iiPfiiiiPiS0_S1_S0_S1_S0_S1_iS0_b,@function
        .size           _Z13ProcessesSWIRPtS_S_S_S_S_S_S_iiPfiiiiPiS0_S1_S0_S1_S0_S1_iS0_b,(.L_x_70 - _Z13ProcessesSWIRPtS_S_S_S_S_S_S_iiPfiiiiPiS0_S1_S0_S1_S0_S1_iS0_b)
        .other          _Z13ProcessesSWIRPtS_S_S_S_S_S_S_iiPfiiiiPiS0_S1_S0_S1_S0_S1_iS0_b,@"STO_CUDA_ENTRY STV_DEFAULT"
_Z13ProcessesSWIRPtS_S_S_S_S_S_S_iiPfiiiiPiS0_S1_S0_S1_S0_S1_iS0_b:
.text._Z13ProcessesSWIRPtS_S_S_S_S_S_S_iiPfiiiiPiS0_S1_S0_S1_S0_S1_iS0_b:
[----:B------:R-:W-:Y:S01]  /*0000*/  LDC R1, c[0x0][0x37c] ;  /* 0x0000df00ff017b82 */ /* 0x000fe20000000800 */
[----:B------:R-:W0:Y:S07]  /*0010*/  S2R R0, SR_TID.Y ;  /* 0x0000000000007919 */ /* 0x000e2e0000002200 */
[----:B------:R-:W-:Y:S01]  /*0020*/  S2UR UR4, SR_CTAID.X ;  /* 0x00000000000479c3 */ /* 0x000fe20000002500 */
[----:B------:R-:W1:Y:S01]  /*0030*/  LDCU UR6, c[0x0][0x370] ;  /* 0x00006e00ff0677ac */ /* 0x000e620008000800 */
[----:B------:R-:W2:Y:S01]  /*0040*/  S2R R2, SR_TID.X ;  /* 0x0000000000027919 */ /* 0x000ea20000002100 */
[----:B------:R-:W2:Y:S05]  /*0050*/  LDCU UR10, c[0x0][0x360] ;  /* 0x00006c00ff0a77ac */ /* 0x000eaa0008000800 */
[----:B------:R-:W1:Y:S01]  /*0060*/  S2UR UR5, SR_CTAID.Y ;  /* 0x00000000000579c3 */ /* 0x000e620000002600 */
[----:B------:R-:W3:Y:S07]  /*0070*/  LDCU.64 UR8, c[0x0][0x3c0] ;  /* 0x00007800ff0877ac */ /* 0x000eee0008000a00 */
[----:B------:R-:W0:Y:S01]  /*0080*/  LDC R3, c[0x0][0x364] ;  /* 0x0000d900ff037b82 */ /* 0x000e220000000800 */
[----:B-1----:R-:W-:-:S02]  /*0090*/  UIMAD UR4, UR5, UR6, UR4 ;  /* 0x00000006050472a4 */ /* 0x002fc4000f8e0204 */
[----:B---3--:R-:W-:Y:S01]  /*00a0*/  UIMAD UR5, UR9, UR8, URZ ;  /* 0x00000008090572a4 */ /* 0x008fe2000f8e02ff */
[----:B------:R-:W1:Y:S03]  /*00b0*/  LDCU.64 UR6, c[0x0][0x358] ;  /* 0x00006b00ff0677ac */ /* 0x000e660008000a00 */
[----:B0-----:R-:W-:-:S04]  /*00c0*/  IMAD R3, R3, UR4, R0 ;  /* 0x0000000403037c24 */ /* 0x001fc8000f8e0200 */
[----:B--2---:R-:W-:-:S05]  /*00d0*/  IMAD R3, R3, UR10, R2 ;  /* 0x0000000a03037c24 */ /* 0x004fca000f8e0202 */
[----:B------:R-:W-:-:S13]  /*00e0*/  ISETP.GE.AND P0, PT, R3, UR5, PT ;  /* 0x0000000503007c0c */ /* 0x000fda000bf06270 */
[----:B-1----:R-:W-:Y:S05]  /*00f0*/  @P0 BRA `(.L_x_0) ;  /* 0x0000002c00280947 */ /* 0x002fea0003800000 */
[----:B------:R-:W0:Y:S08]  /*0100*/  LDC.64 R4, c[0x0][0x380] ;  /* 0x0000e000ff047b82 */ /* 0x000e300000000a00 */
[----:B------:R-:W1:Y:S08]  /*0110*/  LDC.64 R14, c[0x0][0x388] ;  /* 0x0000e200ff0e7b82 */ /* 0x000e700000000a00 */
[----:B------:R-:W2:Y:S08]  /*0120*/  LDC.64 R16, c[0x0][0x390] ;  /* 0x0000e400ff107b82 */ /* 0x000eb00000000a00 */
[----:B------:R-:W3:Y:S01]  /*0130*/  LDC.64 R18, c[0x0][0x398] ;  /* 0x0000e600ff127b82 */ /* 0x000ee20000000a00 */
[----:B0-----:R-:W-:-:S05]  /*0140*/  IMAD.WIDE R4, R3, 0x2, R4 ;  /* 0x0000000203047825 */ /* 0x001fca00078e0204 */
[----:B------:R-:W4:Y:S02]  /*0150*/  LDG.E.U16 R7, desc[UR6][R4.64] ;  /* 0x0000000604077981 */ /* 0x000f24000c1e1500 */
[----:B------:R-:W0:Y:S01]  /*0160*/  LDC.64 R20, c[0x0][0x3a0] ;  /* 0x0000e800ff147b82 */ /* 0x000e220000000a00 */
[----:B-1----:R-:W-:-:S05]  /*0170*/  IMAD.WIDE R14, R3, 0x2, R14 ;  /* 0x00000002030e7825 */ /* 0x002fca00078e020e */
[----:B------:R-:W5:Y:S02]  /*0180*/  LDG.E.U16 R8, desc[UR6][R14.64] ;  /* 0x000000060e087981 */ /* 0x000f64000c1e1500 */
[----:B------:R-:W1:Y:S01]  /*0190*/  LDC.64 R12, c[0x0][0x3a8] ;  /* 0x0000ea00ff0c7b82 */ /* 0x000e620000000a00 */
[----:B--2---:R-:W-:-:S05]  /*01a0*/  IMAD.WIDE R16, R3, 0x2, R16 ;  /* 0x0000000203107825 */ /* 0x004fca00078e0210 */
[----:B------:R-:W2:Y:S02]  /*01b0*/  LDG.E.U16 R9, desc[UR6][R16.64] ;  /* 0x0000000610097981 */ /* 0x000ea4000c1e1500 */
[----:B------:R-:W1:Y:S01]  /*01c0*/  LDC.64 R22, c[0x0][0x3b0] ;  /* 0x0000ec00ff167b82 */ /* 0x000e620000000a00 */
[----:B---3--:R-:W-:-:S05]  /*01d0*/  IMAD.WIDE R18, R3, 0x2, R18 ;  /* 0x0000000203127825 */ /* 0x008fca00078e0212 */
[----:B------:R-:W3:Y:S02]  /*01e0*/  LDG.E.U16 R10, desc[UR6][R18.64] ;  /* 0x00000006120a7981 */ /* 0x000ee4000c1e1500 */
[----:B------:R-:W1:Y:S01]  /*01f0*/  LDC.64 R24, c[0x0][0x3b8] ;  /* 0x0000ee00ff187b82 */ /* 0x000e620000000a00 */
[----:B0-----:R-:W-:-:S05]  /*0200*/  IMAD.WIDE R20, R3, 0x2, R20 ;  /* 0x0000000203147825 */ /* 0x001fca00078e0214 */
[----:B------:R-:W3:Y:S01]  /*0210*/  LDG.E.U16 R11, desc[UR6][R20.64] ;  /* 0x00000006140b7981 */ /* 0x000ee2000c1e1500 */
[----:B-1----:R-:W-:-:S06]  /*0220*/  IMAD.WIDE R12, R3, 0x2, R12 ;  /* 0x00000002030c7825 */ /* 0x002fcc00078e020c */
[----:B------:R-:W3:Y:S01]  /*0230*/  LDG.E.U16 R12, desc[UR6][R12.64] ;  /* 0x000000060c0c7981 */ /* 0x000ee2000c1e1500 */
[----:B------:R-:W-:-:S05]  /*0240*/  IMAD.WIDE R22, R3, 0x2, R22 ;  /* 0x0000000203167825 */ /* 0x000fca00078e0216 */
[----:B------:R-:W3:Y:S01]  /*0250*/  LDG.E.U16 R6, desc[UR6][R22.64] ;  /* 0x0000000616067981 */ /* 0x000ee2000c1e1500 */
[----:B------:R-:W-:-:S05]  /*0260*/  IMAD.WIDE R24, R3, 0x2, R24 ;  /* 0x0000000203187825 */ /* 0x000fca00078e0218 */
[----:B------:R-:W3:Y:S01]  /*0270*/  LDG.E.U16 R5, desc[UR6][R24.64] ;  /* 0x0000000618057981 */ /* 0x000ee2000c1e1500 */
[----:B------:R-:W0:Y:S01]  /*0280*/  LDCU UR4, c[0x0][0x3d8] ;  /* 0x00007b00ff0477ac */ /* 0x000e220008000800 */
[----:B------:R-:W-:Y:S01]  /*0290*/  BSSY.RECONVERGENT B0, `(.L_x_1) ;  /* 0x0000037000007945 */ /* 0x000fe20003800200 */
[----:B----4-:R-:W1:Y:S08]  /*02a0*/  I2F.U16 R2, R7 ;  /* 0x0000000700027306 */ /* 0x010e700000101000 */
[----:B-----5:R-:W4:Y:S08]  /*02b0*/  I2F.U16 R4, R8 ;  /* 0x0000000800047306 */ /* 0x020f300000101000 */
[----:B--2---:R-:W2:Y:S01]  /*02c0*/  I2F.U16 R26, R9 ;  /* 0x00000009001a7306 */ /* 0x004ea20000101000 */
[----:B-1----:R-:W-:Y:S01]  /*02d0*/  FMUL R2, R2, R2 ;  /* 0x0000000202027220 */ /* 0x002fe20000400000 */
[----:B----4-:R-:W-:-:S06]  /*02e0*/  FMUL R4, R4, R4 ;  /* 0x0000000404047220 */ /* 0x010fcc0000400000 */
[----:B---3--:R-:W1:Y:S08]  /*02f0*/  I2F.U16 R27, R10 ;  /* 0x0000000a001b7306 */ /* 0x008e700000101000 */
[----:B------:R-:W-:Y:S01]  /*0300*/  F2F.F64.F32 R14, R2 ;  /* 0x00000002000e7310 */ /* 0x000fe20000201800 */
[----:B--2---:R-:W-:-:S07]  /*0310*/  FMUL R26, R26, R26 ;  /* 0x0000001a1a1a7220 */ /* 0x004fce0000400000 */
[----:B------:R-:W2:Y:S01]  /*0320*/  F2F.F64.F32 R16, R4 ;  /* 0x0000000400107310 */ /* 0x000ea20000201800 */
[----:B-1----:R-:W-:-:S07]  /*0330*/  FMUL R27, R27, R27 ;  /* 0x0000001b1b1b7220 */ /* 0x002fce0000400000 */
[----:B------:R-:W1:Y:S08]  /*0340*/  I2F.U16 R28, R11 ;  /* 0x0000000b001c7306 */ /* 0x000e700000101000 */
[----:B------:R-:W3:Y:S01]  /*0350*/  F2F.F64.F32 R18, R26 ;  /* 0x0000001a00127310 */ /* 0x000ee20000201800 */
[----:B--2---:R-:W-:-:S07]  /*0360*/  DADD R14, R14, R16 ;  /* 0x000000000e0e7229 */ /* 0x004fce0000000010 */
[----:B------:R-:W2:Y:S01]  /*0370*/  I2F.U16 R29, R12 ;  /* 0x0000000c001d7306 */ /* 0x000ea20000101000 */
[----:B-1----:R-:W-:-:S07]  /*0380*/  FMUL R28, R28, R28 ;  /* 0x0000001c1c1c7220 */ /* 0x002fce0000400000 */
[----:B------:R-:W1:Y:S01]  /*0390*/  F2F.F64.F32 R16, R27 ;  /* 0x0000001b00107310 */ /* 0x000e620000201800 */
[----:B---3--:R-:W-:-:S07]  /*03a0*/  DADD R14, R14, R18 ;  /* 0x000000000e0e7229 */ /* 0x008fce0000000012 */
[----:B------:R-:W3:Y:S01]  /*03b0*/  I2F.U16 R30, R6 ;  /* 0x00000006001e7306 */ /* 0x000ee20000101000 */
[----:B--2---:R-:W-:-:S07]  /*03c0*/  FMUL R29, R29, R29 ;  /* 0x0000001d1d1d7220 */ /* 0x004fce0000400000 */
[----:B------:R-:W2:Y:S01]  /*03d0*/  F2F.F64.F32 R18, R28 ;  /* 0x0000001c00127310 */ /* 0x000ea20000201800 */
[----:B-1----:R-:W-:-:S07]  /*03e0*/  DADD R14, R14, R16 ;  /* 0x000000000e0e7229 */ /* 0x002fce0000000010 */
[----:B------:R-:W1:Y:S01]  /*03f0*/  I2F.U16 R0, R5 ;  /* 0x0000000500007306 */ /* 0x000e620000101000 */
[----:B---3--:R-:W-:-:S07]  /*0400*/  FMUL R30, R30, R30 ;  /* 0x0000001e1e1e7220 */ /* 0x008fce0000400000 */
[----:B------:R-:W3:Y:S01]  /*0410*/  F2F.F64.F32 R16, R29 ;  /* 0x0000001d00107310 */ /* 0x000ee20000201800 */
[----:B--2---:R-:W-:-:S07]  /*0420*/  DADD R14, R14, R18 ;  /* 0x000000000e0e7229 */ /* 0x004fce0000000012 */
[----:B------:R-:W2:Y:S01]  /*0430*/  F2F.F64.F32 R18, R30 ;  /* 0x0000001e00127310 */ /* 0x000ea20000201800 */
[----:B-1----:R-:W-:Y:S01]  /*0440*/  FMUL R0, R0, R0 ;  /* 0x0000000000007220 */ /* 0x002fe20000400000 */
[----:B---3--:R-:W-:-:S06]  /*0450*/  DADD R14, R14, R16 ;  /* 0x000000000e0e7229 */ /* 0x008fcc0000000010 */
[----:B------:R-:W1:Y:S02]  /*0460*/  F2F.F64.F32 R38, R0 ;  /* 0x0000000000267310 */ /* 0x000e640000201800 */
[----:B--2---:R-:W-:-:S08]  /*0470*/  DADD R14, R14, R18 ;  /* 0x000000000e0e7229 */ /* 0x004fd00000000012 */
[----:B-1----:R-:W-:-:S06]  /*0480*/  DADD R38, R14, R38 ;  /* 0x000000000e267229 */ /* 0x002fcc0000000026 */
[----:B------:R-:W1:Y:S04]  /*0490*/  MUFU.RSQ64H R25, R39 ;  /* 0x0000002700197308 */ /* 0x000e680000001c00 */
[----:B------:R-:W-:Y:S01]  /*04a0*/  VIADD R24, R39, 0xfcb00000 ;  /* 0xfcb0000027187836 */ /* 0x000fe20000000000 */
[----:B------:R-:W-:Y:S01]  /*04b0*/  MOV R17, 0x3fd80000 ;  /* 0x3fd8000000117802 */ /* 0x000fe20000000f00 */
[----:B------:R-:W-:-:S04]  /*04c0*/  IMAD.MOV.U32 R16, RZ, RZ, 0x0 ;  /* 0x00000000ff107424 */ /* 0x000fc800078e00ff */
[----:B-1----:R-:W-:-:S08]  /*04d0*/  DMUL R14, R24, R24 ;  /* 0x00000018180e7228 */ /* 0x002fd00000000000 */
[----:B------:R-:W-:-:S08]  /*04e0*/  DFMA R14, R38, -R14, 1 ;  /* 0x3ff00000260e742b */ /* 0x000fd0000000080e */
[----:B------:R-:W-:Y:S02]  /*04f0*/  DFMA R16, R14, R16, 0.5 ;  /* 0x3fe000000e10742b */ /* 0x000fe40000000010 */
[----:B------:R-:W-:-:S08]  /*0500*/  DMUL R14, R24, R14 ;  /* 0x0000000e180e7228 */ /* 0x000fd00000000000 */
[----:B------:R-:W-:Y:S01]  /*0510*/  DFMA R14, R16, R14, R24 ;  /* 0x0000000e100e722b */ /* 0x000fe20000000018 */
[----:B------:R-:W-:-:S07]  /*0520*/  ISETP.GE.U32.AND P0, PT, R24, 0x7ca00000, PT ;  /* 0x7ca000001800780c */ /* 0x000fce0003f06070 */
[----:B------:R-:W-:Y:S02]  /*0530*/  DMUL R30, R38, R14 ;  /* 0x0000000e261e7228 */ /* 0x000fe40000000000 */
[----:B------:R-:W-:Y:S02]  /*0540*/  VIADD R29, R15, 0xfff00000 ;  /* 0xfff000000f1d7836 */ /* 0x000fe40000000000 */
[----:B------:R-:W-:-:S04]  /*0550*/  IMAD.MOV.U32 R28, RZ, RZ, R14 ;  /* 0x000000ffff1c7224 */ /* 0x000fc800078e000e */
[----:B------:R-:W-:Y:S01]  /*0560*/  DFMA R26, R30, -R30, R38 ;  /* 0x8000001e1e1a722b */ /* 0x000fe20000000026 */
[----:B0-----:R-:W-:-:S07]  /*0570*/  MOV R4, UR4 ;  /* 0x0000000400047c02 */ /* 0x001fce0008000f00 */
[----:B------:R-:W-:Y:S01]  /*0580*/  DFMA R16, R26, R28, R30 ;  /* 0x0000001c1a10722b */ /* 0x000fe2000000001e */
[----:B------:R-:W-:Y:S10]  /*0590*/  @!P0 BRA `(.L_x_2) ;  /* 0x0000000000188947 */ /* 0x000ff40003800000 */
[----:B------:R-:W-:Y:S01]  /*05a0*/  IMAD.MOV.U32 R28, RZ, RZ, R14 ;  /* 0x000000ffff1c7224 */ /* 0x000fe200078e000e */
[----:B------:R-:W-:Y:S01]  /*05b0*/  MOV R2, 0x5e0 ;  /* 0x000005e000027802 */ /* 0x000fe20000000f00 */
[----:B------:R-:W-:-:S07]  /*05c0*/  IMAD.MOV.U32 R25, RZ, RZ, R39 ;  /* 0x000000ffff197224 */ /* 0x000fce00078e0027 */
[----:B------:R-:W-:Y:S05]  /*05d0*/  CALL.REL.NOINC `($__internal_2_$__cuda_sm20_dsqrt_rn_f64_mediumpath_v1) ;  /* 0x0000003000747944 */ /* 0x000fea0003c00000 */
[----:B------:R-:W-:Y:S01]  /*05e0*/  MOV R16, R24 ;  /* 0x0000001800107202 */ /* 0x000fe20000000f00 */
[----:B------:R-:W-:-:S07]  /*05f0*/  IMAD.MOV.U32 R17, RZ, RZ, R25 ;  /* 0x000000ffff117224 */ /* 0x000fce00078e0019 */
.L_x_2:
[----:B------:R-:W-:Y:S05]  /*0600*/  BSYNC.RECONVERGENT B0 ;  /* 0x0000000000007941 */ /* 0x000fea0003800200 */
.L_x_1:
[----:B------:R-:W0:Y:S01]  /*0610*/  MUFU.RCP64H R15, R17 ;  /* 0x00000011000f7308 */ /* 0x000e220000001800 */
[----:B------:R-:W-:Y:S01]  /*0620*/  VIADD R14, R17, 0x300402 ;  /* 0x00300402110e7836 */ /* 0x000fe20000000000 */
[----:B------:R-:W-:Y:S04]  /*0630*/  BSSY.RECONVERGENT B0, `(.L_x_3) ;  /* 0x000000e000007945 */ /* 0x000fe80003800200 */
[----:B------:R-:W-:Y:S01]  /*0640*/  FSETP.GEU.AND P0, PT, |R14|, 5.8789094863358348022e-39, PT ;  /* 0x004004020e00780b */ /* 0x000fe20003f0e200 */
[----:B0-----:R-:W-:-:S08]  /*0650*/  DFMA R18, R14, -R16, 1 ;  /* 0x3ff000000e12742b */ /* 0x001fd00000000810 */
[----:B------:R-:W-:-:S08]  /*0660*/  DFMA R18, R18, R18, R18 ;  /* 0x000000121212722b */ /* 0x000fd00000000012 */
[----:B------:R-:W-:-:S08]  /*0670*/  DFMA R18, R14, R18, R14 ;  /* 0x000000120e12722b */ /* 0x000fd0000000000e */
[----:B------:R-:W-:-:S08]  /*0680*/  DFMA R20, R18, -R16, 1 ;  /* 0x3ff000001214742b */ /* 0x000fd00000000810 */
[----:B------:R-:W-:Y:S01]  /*0690*/  DFMA R14, R18, R20, R18 ;  /* 0x00000014120e722b */ /* 0x000fe20000000012 */
[----:B------:R-:W-:Y:S10]  /*06a0*/  @P0 BRA `(.L_x_4) ;  /* 0x0000000000180947 */ /* 0x000ff40003800000 */
[----:B------:R-:W-:Y:S02]  /*06b0*/  LOP3.LUT R0, R17, 0x7fffffff, RZ, 0xc0, !PT ;  /* 0x7fffffff11007812 */ /* 0x000fe400078ec0ff */
[----:B------:R-:W-:Y:S02]  /*06c0*/  MOV R2, 0x6f0 ;  /* 0x000006f000027802 */ /* 0x000fe40000000f00 */
[----:B------:R-:W-:-:S07]  /*06d0*/  IADD3 R21, PT, PT, R0, -0x100000, RZ ;  /* 0xfff0000000157810 */ /* 0x000fce0007ffe0ff */
[----:B------:R-:W-:Y:S05]  /*06e0*/  CALL.REL.NOINC `($__internal_0_$__cuda_sm20_dblrcp_rn_slowpath_v3) ;  /* 0x00000028000c7944 */ /* 0x000fea0003c00000 */
[----:B------:R-:W-:Y:S02]  /*06f0*/  IMAD.MOV.U32 R14, RZ, RZ, R18 ;  /* 0x000000ffff0e7224 */ /* 0x000fe400078e0012 */
[----:B------:R-:W-:-:S07]  /*0700*/  IMAD.MOV.U32 R15, RZ, RZ, R19 ;  /* 0x000000ffff0f7224 */ /* 0x000fce00078e0013 */
.L_x_4:
[----:B------:R-:W-:Y:S05]  /*0710*/  BSYNC.RECONVERGENT B0 ;  /* 0x0000000000007941 */ /* 0x000fea0003800200 */
.L_x_3:
[----:B------:R-:W0:Y:S02]  /*0720*/  LDC.64 R18, c[0x0][0x420] ;  /* 0x00010800ff127b82 */ /* 0x000e240000000a00 */
[----:B0-----:R-:W2:Y:S04]  /*0730*/  LDG.E R21, desc[UR6][R18.64+0x20] ;  /* 0x0000200612157981 */ /* 0x001ea8000c1e1900 */
[----:B------:R-:W3:Y:S01]  /*0740*/  LDG.E R13, desc[UR6][R18.64] ;  /* 0x00000006120d7981 */ /* 0x000ee2000c1e1900 */
[----:B------:R-:W0:Y:S01]  /*0750*/  I2F.F64.U16 R16, R7 ;  /* 0x0000000700107312 */ /* 0x000e220000101800 */
[----:B------:R-:W-:Y:S01]  /*0760*/  BSSY.RECONVERGENT B0, `(.L_x_5) ;  /* 0x0000010000007945 */ /* 0x000fe20003800200 */
[----:B0-----:R-:W-:-:S06]  /*0770*/  DMUL R16, R16, R14 ;  /* 0x0000000e10107228 */ /* 0x001fcc0000000000 */
[----:B------:R-:W3:Y:S08]  /*0780*/  F2F.F32.F64 R2, R16 ;  /* 0x0000001000027310 */ /* 0x000ef00000301000 */
[----:B--2---:R-:W0:Y:S01]  /*0790*/  MUFU.RCP R0, R21 ;  /* 0x0000001500007308 */ /* 0x004e220000001000 */
[----:B---3--:R-:W-:-:S07]  /*07a0*/  FADD R2, R2, -R13 ;  /* 0x8000000d02027221 */ /* 0x008fce0000000000 */
[----:B------:R-:W1:Y:S01]  /*07b0*/  FCHK P0, R2, R21 ;  /* 0x0000001502007302 */ /* 0x000e620000000000 */
[----:B0-----:R-:W-:-:S04]  /*07c0*/  FFMA R23, -R21, R0, 1 ;  /* 0x3f80000015177423 */ /* 0x001fc80000000100 */
[----:B------:R-:W-:-:S04]  /*07d0*/  FFMA R23, R0, R23, R0 ;  /* 0x0000001700177223 */ /* 0x000fc80000000000 */
[----:B------:R-:W-:-:S04]  /*07e0*/  FFMA R0, R2, R23, RZ ;  /* 0x0000001702007223 */ /* 0x000fc800000000ff */
[----:B------:R-:W-:-:S04]  /*07f0*/  FFMA R13, -R21, R0, R2 ;  /* 0x00000000150d7223 */ /* 0x000fc80000000102 */
[----:B------:R-:W-:Y:S01]  /*0800*/  FFMA R0, R23, R13, R0 ;  /* 0x0000000d17007223 */ /* 0x000fe20000000000 */
[----:B-1----:R-:W-:Y:S06]  /*0810*/  @!P0 BRA `(.L_x_6) ;  /* 0x0000000000108947 */ /* 0x002fec0003800000 */
[----:B------:R-:W-:Y:S02]  /*0820*/  MOV R13, R21 ;  /* 0x00000015000d7202 */ /* 0x000fe40000000f00 */
[----:B------:R-:W-:-:S07]  /*0830*/  MOV R16, 0x850 ;  /* 0x0000085000107802 */ /* 0x000fce0000000f00 */
[----:B------:R-:W-:Y:S05]  /*0840*/  CALL.REL.NOINC `($__internal_3_$__cuda_sm3x_div_rn_noftz_f32_slowpath) ;  /* 0x0000003000847944 */ /* 0x000fea0003c00000 */
[----:B------:R-:W-:-:S07]  /*0850*/  IMAD.MOV.U32 R0, RZ, RZ, R2 ;  /* 0x000000ffff007224 */ /* 0x000fce00078e0002 */
.L_x_6:
[----:B------:R-:W-:Y:S05]  /*0860*/  BSYNC.RECONVERGENT B0 ;  /* 0x0000000000007941 */ /* 0x000fea0003800200 */
.L_x_5:
        /* <DEDUP_REMOVED lines=16> */
[----:B------:R-:W-:-:S07]  /*0970*/  MOV R16, 0x990 ;  /* 0x0000099000107802 */ /* 0x000fce0000000f00 */
[----:B------:R-:W-:Y:S05]  /*0980*/  CALL.REL.NOINC `($__internal_3_$__cuda_sm3x_div_rn_noftz_f32_slowpath) ;  /* 0x0000003000347944 */ /* 0x000fea0003c00000 */
[----:B------:R-:W-:-:S07]  /*0990*/  IMAD.MOV.U32 R7, RZ, RZ, R2 ;  /* 0x000000ffff077224 */ /* 0x000fce00078e0002 */
.L_x_8:
[----:B------:R-:W-:Y:S05]  /*09a0*/  BSYNC.RECONVERGENT B0 ;  /* 0x0000000000007941 */ /* 0x000fea0003800200 */
.L_x_7:
        /* <DEDUP_REMOVED lines=20> */
.L_x_10:
[----:B------:R-:W-:Y:S05]  /*0af0*/  BSYNC.RECONVERGENT B0 ;  /* 0x0000000000007941 */ /* 0x000fea0003800200 */
.L_x_9:
        /* <DEDUP_REMOVED lines=18> */
[----:B------:R-:W-:-:S07]  /*0c20*/  MOV R9, R2 ;  /* 0x0000000200097202 */ /* 0x000fce0000000f00 */
.L_x_12:
[----:B------:R-:W-:Y:S05]  /*0c30*/  BSYNC.RECONVERGENT B0 ;  /* 0x0000000000007941 */ /* 0x000fea0003800200 */
.L_x_11:
        /* <DEDUP_REMOVED lines=16> */
[----:B------:R-:W-:Y:S01]  /*0d40*/  IMAD.MOV.U32 R13, RZ, RZ, R21 ;  /* 0x000000ffff0d7224 */ /* 0x000fe200078e0015 */
[----:B------:R-:W-:-:S07]  /*0d50*/  MOV R16, 0xd70 ;  /* 0x00000d7000107802 */ /* 0x000fce0000000f00 */
[----:B------:R-:W-:Y:S05]  /*0d60*/  CALL.REL.NOINC `($__internal_3_$__cuda_sm3x_div_rn_noftz_f32_slowpath) ;  /* 0x0000002c003c7944 */ /* 0x000fea0003c00000 */
[----:B------:R-:W-:-:S07]  /*0d70*/  MOV R10, R2 ;  /* 0x00000002000a7202 */ /* 0x000fce0000000f00 */
.L_x_14:
[----:B------:R-:W-:Y:S05]  /*0d80*/  BSYNC.RECONVERGENT B0 ;  /* 0x0000000000007941 */ /* 0x000fea0003800200 */
.L_x_13:
        /* <DEDUP_REMOVED lines=20> */
.L_x_16:
[----:B------:R-:W-:Y:S05]  /*0ed0*/  BSYNC.RECONVERGENT B0 ;  /* 0x0000000000007941 */ /* 0x000fea0003800200 */
.L_x_15:
        /* <DEDUP_REMOVED lines=20> */
.L_x_18:
[----:B------:R-:W-:Y:S05]  /*1020*/  BSYNC.RECONVERGENT B0 ;  /* 0x0000000000007941 */ /* 0x000fea0003800200 */
.L_x_17:
        /* <DEDUP_REMOVED lines=20> */
.L_x_20:
[----:B------:R-:W-:Y:S05]  /*1170*/  BSYNC.RECONVERGENT B0 ;  /* 0x0000000000007941 */ /* 0x000fea0003800200 */
.L_x_19:
[----:B------:R-:W-:Y:S01]  /*1180*/  FMUL R2, R0, R0 ;  /* 0x0000000000027220 */ /* 0x000fe20000400000 */
[----:B------:R-:W-:Y:S01]  /*1190*/  FMUL R5, R7, R7 ;  /* 0x0000000707057220 */ /* 0x000fe20000400000 */
[----:B------:R-:W-:Y:S01]  /*11a0*/  FMUL R6, R8, R8 ;  /* 0x0000000808067220 */ /* 0x000fe20000400000 */
[----:B------:R-:W-:Y:S01]  /*11b0*/  FMUL R20, R9, R9 ;  /* 0x0000000909147220 */ /* 0x000fe20000400000 */
[----:B------:R0:W-:Y:S01]  /*11c0*/  F2F.F64.F32 R14, R2 ;  /* 0x00000002000e7310 */ /* 0x0001e20000201800 */
[----:B------:R-:W-:Y:S01]  /*11d0*/  FMUL R21, R10, R10 ;  /* 0x0000000a0a157220 */ /* 0x000fe20000400000 */
[----:B------:R-:W-:Y:S06]  /*11e0*/  BSSY.RECONVERGENT B0, `(.L_x_21) ;  /* 0x0000028000007945 */ /* 0x000fec0003800200 */
[----:B------:R1:W2:Y:S01]  /*11f0*/  F2F.F64.F32 R16, R5 ;  /* 0x0000000500107310 */ /* 0x0002a20000201800 */
[----:B0-----:R-:W-:-:S07]  /*1200*/  FMUL R2, R11, R11 ;  /* 0x0000000b0b027220 */ /* 0x001fce0000400000 */
[----:B------:R0:W3:Y:S01]  /*1210*/  F2F.F64.F32 R18, R6 ;  /* 0x0000000600127310 */ /* 0x0000e20000201800 */
[----:B-1----:R-:W-:Y:S01]  /*1220*/  FMUL R5, R12, R12 ;  /* 0x0000000c0c057220 */ /* 0x002fe20000400000 */
[----:B--2---:R-:W-:Y:S01]  /*1230*/  DADD R14, R14, R16 ;  /* 0x000000000e0e7229 */ /* 0x004fe20000000010 */
[----:B0-----:R-:W-:-:S05]  /*1240*/  FMUL R6, R13, R13 ;  /* 0x0000000d0d067220 */ /* 0x001fca0000400000 */
[----:B------:R-:W0:Y:S02]  /*1250*/  F2F.F64.F32 R16, R20 ;  /* 0x0000001400107310 */ /* 0x000e240000201800 */
[----:B---3--:R-:W-:-:S06]  /*1260*/  DADD R14, R14, R18 ;  /* 0x000000000e0e7229 */ /* 0x008fcc0000000012 */
[----:B------:R-:W1:Y:S02]  /*1270*/  F2F.F64.F32 R18, R21 ;  /* 0x0000001500127310 */ /* 0x000e640000201800 */
[----:B0-----:R-:W-:-:S06]  /*1280*/  DADD R14, R14, R16 ;  /* 0x000000000e0e7229 */ /* 0x001fcc0000000010 */
[----:B------:R-:W-:Y:S02]  /*1290*/  F2F.F64.F32 R38, R6 ;  /* 0x0000000600267310 */ /* 0x000fe40000201800 */
[----:B-1----:R-:W-:-:S06]  /*12a0*/  DADD R14, R14, R18 ;  /* 0x000000000e0e7229 */ /* 0x002fcc0000000012 */
[----:B------:R-:W0:Y:S08]  /*12b0*/  F2F.F64.F32 R16, R2 ;  /* 0x0000000200107310 */ /* 0x000e300000201800 */
[----:B------:R-:W1:Y:S01]  /*12c0*/  F2F.F64.F32 R18, R5 ;  /* 0x0000000500127310 */ /* 0x000e620000201800 */
[----:B0-----:R-:W-:Y:S01]  /*12d0*/  DADD R14, R14, R16 ;  /* 0x000000000e0e7229 */ /* 0x001fe20000000010 */
[----:B------:R-:W-:Y:S01]  /*12e0*/  MOV R16, 0x0 ;  /* 0x0000000000107802 */ /* 0x000fe20000000f00 */
[----:B------:R-:W-:-:S06]  /*12f0*/  IMAD.MOV.U32 R17, RZ, RZ, 0x3fd80000 ;  /* 0x3fd80000ff117424 */ /* 0x000fcc00078e00ff */
[----:B-1----:R-:W-:-:S08]  /*1300*/  DADD R14, R14, R18 ;  /* 0x000000000e0e7229 */ /* 0x002fd00000000012 */
[----:B------:R-:W-:-:S06]  /*1310*/  DADD R38, R14, R38 ;  /* 0x000000000e267229 */ /* 0x000fcc0000000026 */
[----:B------:R-:W0:Y:S04]  /*1320*/  MUFU.RSQ64H R25, R39 ;  /* 0x0000002700197308 */ /* 0x000e280000001c00 */
[----:B------:R-:W-:-:S05]  /*1330*/  VIADD R24, R39, 0xfcb00000 ;  /* 0xfcb0000027187836 */ /* 0x000fca0000000000 */
[----:B------:R-:W-:Y:S01]  /*1340*/  ISETP.GE.U32.AND P0, PT, R24, 0x7ca00000, PT ;  /* 0x7ca000001800780c */ /* 0x000fe20003f06070 */
[----:B0-----:R-:W-:-:S08]  /*1350*/  DMUL R14, R24, R24 ;  /* 0x00000018180e7228 */ /* 0x001fd00000000000 */
[----:B------:R-:W-:-:S08]  /*1360*/  DFMA R14, R38, -R14, 1 ;  /* 0x3ff00000260e742b */ /* 0x000fd0000000080e */
[----:B------:R-:W-:Y:S02]  /*1370*/  DFMA R16, R14, R16, 0.5 ;  /* 0x3fe000000e10742b */ /* 0x000fe40000000010 */
[----:B------:R-:W-:-:S08]  /*1380*/  DMUL R14, R24, R14 ;  /* 0x0000000e180e7228 */ /* 0x000fd00000000000 */
[----:B------:R-:W-:-:S08]  /*1390*/  DFMA R14, R16, R14, R24 ;  /* 0x0000000e100e722b */ /* 0x000fd00000000018 */
[----:B------:R-:W-:Y:S02]  /*13a0*/  DMUL R30, R38, R14 ;  /* 0x0000000e261e7228 */ /* 0x000fe40000000000 */
[----:B------:R-:W-:Y:S01]  /*13b0*/  IADD3 R29, PT, PT, R15, -0x100000, RZ ;  /* 0xfff000000f1d7810 */ /* 0x000fe20007ffe0ff */
[----:B------:R-:W-:-:S05]  /*13c0*/  IMAD.MOV.U32 R28, RZ, RZ, R14 ;  /* 0x000000ffff1c7224 */ /* 0x000fca00078e000e */
[----:B------:R-:W-:-:S08]  /*13d0*/  DFMA R26, R30, -R30, R38 ;  /* 0x8000001e1e1a722b */ /* 0x000fd00000000026 */
[----:B------:R-:W-:Y:S01]  /*13e0*/  DFMA R16, R26, R28, R30 ;  /* 0x0000001c1a10722b */ /* 0x000fe2000000001e */
[----:B------:R-:W-:Y:S10]  /*13f0*/  @!P0 BRA `(.L_x_22) ;  /* 0x0000000000188947 */ /* 0x000ff40003800000 */
[----:B------:R-:W-:Y:S01]  /*1400*/  MOV R28, R14 ;  /* 0x0000000e001c7202 */ /* 0x000fe20000000f00 */
[----:B------:R-:W-:Y:S01]  /*1410*/  IMAD.MOV.U32 R25, RZ, RZ, R39 ;  /* 0x000000ffff197224 */ /* 0x000fe200078e0027 */
[----:B------:R-:W-:-:S07]  /*1420*/  MOV R2, 0x1440 ;  /* 0x0000144000027802 */ /* 0x000fce0000000f00 */
[----:B------:R-:W-:Y:S05]  /*1430*/  CALL.REL.NOINC `($__internal_2_$__cuda_sm20_dsqrt_rn_f64_mediumpath_v1) ;  /* 0x0000002000dc7944 */ /* 0x000fea0003c00000 */
[----:B------:R-:W-:Y:S01]  /*1440*/  MOV R16, R24 ;  /* 0x0000001800107202 */ /* 0x000fe20000000f00 */
[----:B------:R-:W-:-:S07]  /*1450*/  IMAD.MOV.U32 R17, RZ, RZ, R25 ;  /* 0x000000ffff117224 */ /* 0x000fce00078e0019 */
.L_x_22:
[----:B------:R-:W-:Y:S05]  /*1460*/  BSYNC.RECONVERGENT B0 ;  /* 0x0000000000007941 */ /* 0x000fea0003800200 */
.L_x_21:
[----:B------:R-:W0:Y:S01]  /*1470*/  MUFU.RCP64H R15, R17 ;  /* 0x00000011000f7308 */ /* 0x000e220000001800 */
[----:B------:R-:W-:Y:S01]  /*1480*/  IADD3 R14, PT, PT, R17, 0x300402, RZ ;  /* 0x00300402110e7810 */ /* 0x000fe20007ffe0ff */
[----:B------:R-:W-:Y:S03]  /*1490*/  BSSY.RECONVERGENT B0, `(.L_x_23) ;  /* 0x000000e000007945 */ /* 0x000fe60003800200 */
[----:B------:R-:W-:Y:S02]  /*14a0*/  FSETP.GEU.AND P0, PT, |R14|, 5.8789094863358348022e-39, PT ;  /* 0x004004020e00780b */ /* 0x000fe40003f0e200 */
[----:B0-----:R-:W-:-:S08]  /*14b0*/  DFMA R18, R14, -R16, 1 ;  /* 0x3ff000000e12742b */ /* 0x001fd00000000810 */
[----:B------:R-:W-:-:S08]  /*14c0*/  DFMA R18, R18, R18, R18 ;  /* 0x000000121212722b */ /* 0x000fd00000000012 */
[----:B------:R-:W-:-:S08]  /*14d0*/  DFMA R18, R14, R18, R14 ;  /* 0x000000120e12722b */ /* 0x000fd0000000000e */
[----:B------:R-:W-:-:S08]  /*14e0*/  DFMA R20, R18, -R16, 1 ;  /* 0x3ff000001214742b */ /* 0x000fd00000000810 */
[----:B------:R-:W-:Y:S01]  /*14f0*/  DFMA R14, R18, R20, R18 ;  /* 0x00000014120e722b */ /* 0x000fe20000000012 */
[----:B------:R-:W-:Y:S10]  /*1500*/  @P0 BRA `(.L_x_24) ;  /* 0x0000000000180947 */ /* 0x000ff40003800000 */
[----:B------:R-:W-:-:S05]  /*1510*/  LOP3.LUT R2, R17, 0x7fffffff, RZ, 0xc0, !PT ;  /* 0x7fffffff11027812 */ /* 0x000fca00078ec0ff */
[----:B------:R-:W-:Y:S01]  /*1520*/  VIADD R21, R2, 0xfff00000 ;  /* 0xfff0000002157836 */ /* 0x000fe20000000000 */
[----:B------:R-:W-:-:S07]  /*1530*/  MOV R2, 0x1550 ;  /* 0x0000155000027802 */ /* 0x000fce0000000f00 */
[----:B------:R-:W-:Y:S05]  /*1540*/  CALL.REL.NOINC `($__internal_0_$__cuda_sm20_dblrcp_rn_slowpath_v3) ;  /* 0x0000001800747944 */ /* 0x000fea0003c00000 */
[----:B------:R-:W-:Y:S01]  /*1550*/  MOV R14, R18 ;  /* 0x00000012000e7202 */ /* 0x000fe20000000f00 */
[----:B------:R-:W-:-:S07]  /*1560*/  IMAD.MOV.U32 R15, RZ, RZ, R19 ;  /* 0x000000ffff0f7224 */ /* 0x000fce00078e0013 */
.L_x_24:
[----:B------:R-:W-:Y:S05]  /*1570*/  BSYNC.RECONVERGENT B0 ;  /* 0x0000000000007941 */ /* 0x000fea0003800200 */
.L_x_23:
[----:B------:R-:W0:Y:S01]  /*1580*/  LDCU.U8 UR4, c[0x0][0x428] ;  /* 0x00008500ff0477ac */ /* 0x000e220008000000 */
[----:B------:R-:W1:Y:S01]  /*1590*/  LDC.64 R16, c[0x0][0x3e0] ;  /* 0x0000f800ff107b82 */ /* 0x000e620000000a00 */
[----:B------:R-:W-:-:S07]  /*15a0*/  MOV R5, 0xffffffff ;  /* 0xffffffff00057802 */ /* 0x000fce0000000f00 */
[----:B------:R-:W2:Y:S01]  /*15b0*/  LDC.64 R18, c[0x0][0x3e8] ;  /* 0x0000fa00ff127b82 */ /* 0x000ea20000000a00 */
[----:B------:R-:W-:-:S07]  /*15c0*/  IMAD.MOV.U32 R6, RZ, RZ, RZ ;  /* 0x000000ffff067224 */ /* 0x000fce00078e00ff */
[----:B------:R-:W3:Y:S01]  /*15d0*/  LDC R32, c[0x0][0x418] ;  /* 0x00010600ff207b82 */ /* 0x000ee20000000800 */
[----:B0-----:R-:W-:-:S06]  /*15e0*/  UPRMT UR4, UR4, 0x8880, URZ ;  /* 0x0000888004047896 */ /* 0x001fcc00080000ff */
[----:B------:R-:W-:Y:S01]  /*15f0*/  ISETP.NE.AND P0, PT, RZ, UR4, PT ;  /* 0x00000004ff007c0c */ /* 0x000fe2000bf05270 */
[C---:B-1----:R-:W-:Y:S01]  /*1600*/  IMAD.WIDE R16, R3.reuse, 0x4, R16 ;  /* 0x0000000403107825 */ /* 0x042fe200078e0210 */
[----:B------:R-:W0:Y:S11]  /*1610*/  LDC.64 R28, c[0x0][0x3d8] ;  /* 0x0000f600ff1c7b82 */ /* 0x000e360000000a00 */
[----:B------:R-:W4:Y:S01]  /*1620*/  @P0 LDG.E R5, desc[UR6][R16.64] ;  /* 0x0000000610050981 */ /* 0x000f22000c1e1900 */
[----:B--2---:R-:W-:-:S05]  /*1630*/  IMAD.WIDE R18, R3, 0x4, R18 ;  /* 0x0000000403127825 */ /* 0x004fca00078e0212 */
[----:B------:R1:W5:Y:S01]  /*1640*/  @P0 LDG.E R6, desc[UR6][R18.64] ;  /* 0x0000000612060981 */ /* 0x000362000c1e1900 */
[----:B------:R-:W-:Y:S01]  /*1650*/  ISETP.NE.AND P0, PT, R3, RZ, PT ;  /* 0x000000ff0300720c */ /* 0x000fe20003f05270 */
[----:B------:R-:W2:Y:S01]  /*1660*/  F2F.F64.F32 R20, R0 ;  /* 0x0000000000147310 */ /* 0x000ea20000201800 */
[----:B---3--:R-:W-:-:S04]  /*1670*/  ISETP.GE.AND P1, PT, R32, 0x1, PT ;  /* 0x000000012000780c */ /* 0x008fc80003f26270 */
[----:B0-----:R-:W-:-:S03]  /*1680*/  ISETP.GE.OR P1, PT, R28, R29, !P1 ;  /* 0x0000001d1c00720c */ /* 0x001fc60004f26670 */
[----:B------:R-:W0:Y:S04]  /*1690*/  F2F.F64.F32 R22, R7 ;  /* 0x0000000700167310 */ /* 0x000e280000201800 */
[----:B------:R-:W4:Y:S01]  /*16a0*/  @!P0 LDC.64 R26, c[0x0][0x3e0] ;  /* 0x0000f800ff1a8b82 */ /* 0x000f220000000a00 */
[----:B--2---:R-:W-:-:S03]  /*16b0*/  DMUL R42, R20, R14 ;  /* 0x0000000e142a7228 */ /* 0x004fc60000000000 */
[----:B------:R-:W2:Y:S01]  /*16c0*/  F2F.F64.F32 R24, R8 ;  /* 0x0000000800187310 */ /* 0x000ea20000201800 */
[----:B0-----:R-:W-:-:S07]  /*16d0*/  DMUL R22, R22, R14 ;  /* 0x0000000e16167228 */ /* 0x001fce0000000000 */
[----:B------:R-:W0:Y:S01]  /*16e0*/  F2F.F64.F32 R30, R9 ;  /* 0x00000009001e7310 */ /* 0x000e220000201800 */
[----:B--2---:R-:W-:-:S07]  /*16f0*/  DMUL R24, R24, R14 ;  /* 0x0000000e18187228 */ /* 0x004fce0000000000 */
[----:B------:R-:W2:Y:S01]  /*1700*/  F2F.F64.F32 R34, R10 ;  /* 0x0000000a00227310 */ /* 0x000ea20000201800 */
[----:B0-----:R-:W-:-:S07]  /*1710*/  DMUL R30, R30, R14 ;  /* 0x0000000e1e1e7228 */ /* 0x001fce0000000000 */
[----:B------:R-:W0:Y:S01]  /*1720*/  F2F.F64.F32 R36, R11 ;  /* 0x0000000b00247310 */ /* 0x000e220000201800 */
[----:B--2---:R-:W-:-:S07]  /*1730*/  DMUL R20, R34, R14 ;  /* 0x0000000e22147228 */ /* 0x004fce0000000000 */
[----:B------:R-:W2:Y:S01]  /*1740*/  F2F.F64.F32 R38, R12 ;  /* 0x0000000c00267310 */ /* 0x000ea20000201800 */
[----:B0-----:R-:W-:-:S07]  /*1750*/  DMUL R36, R36, R14 ;  /* 0x0000000e24247228 */ /* 0x001fce0000000000 */
[----:B------:R-:W0:Y:S01]  /*1760*/  F2F.F64.F32 R40, R13 ;  /* 0x0000000d00287310 */ /* 0x000e220000201800 */
[-C--:B--2---:R-:W-:Y:S02]  /*1770*/  DMUL R38, R38, R14.reuse ;  /* 0x0000000e26267228 */ /* 0x084fe40000000000 */
[----:B0-----:R-:W-:Y:S01]  /*1780*/  DMUL R40, R40, R14 ;  /* 0x0000000e28287228 */ /* 0x001fe20000000000 */
[----:B----4-:R1:W-:Y:S01]  /*1790*/  @!P0 STG.E desc[UR6][R26.64], R5 ;  /* 0x000000051a008986 */ /* 0x0103e2000c101906 */
[----:B------:R-:W-:Y:S01]  /*17a0*/  PLOP3.LUT P0, PT, PT, PT, PT, 0x80, 0x8 ;  /* 0x000000000008781c */ /* 0x000fe20003f0f070 */
[----:B------:R-:W-:-:S12]  /*17b0*/  @P1 BRA `(.L_x_25) ;  /* 0x0000001000fc1947 */ /* 0x000fd80003800000 */
[----:B------:R-:W0:Y:S01]  /*17c0*/  LDC.64 R14, c[0x0][0x410] ;  /* 0x00010400ff0e7b82 */ /* 0x000e220000000a00 */
[----:B------:R2:W3:Y:S01]  /*17d0*/  F2F.F32.F64 R0, R42 ;  /* 0x0000002a00007310 */ /* 0x0004e20000301000 */
[----:B------:R-:W-:Y:S02]  /*17e0*/  LOP3.LUT R32, R32, 0x7ffffffe, RZ, 0xc0, !PT ;  /* 0x7ffffffe20207812 */ /* 0x000fe400078ec0ff */
[----:B------:R-:W-:-:S03]  /*17f0*/  PRMT R33, RZ, 0x7610, R33 ;  /* 0x00007610ff217816 */ /* 0x000fc60000000021 */
[----:B------:R-:W-:Y:S02]  /*1800*/  IMAD.MOV R34, RZ, RZ, -R32 ;  /* 0x000000ffff227224 */ /* 0x000fe400078e0a20 */
[----:B------:R2:W4:Y:S08]  /*1810*/  F2F.F32.F64 R7, R22 ;  /* 0x0000001600077310 */ /* 0x0005300000301000 */
[----:B------:R2:W0:Y:S02]  /*1820*/  F2F.F32.F64 R8, R24 ;  /* 0x0000001800087310 */ /* 0x0004240000301000 */
[----:B0-----:R-:W-:-:S06]  /*1830*/  IADD3 R14, P0, PT, R14, 0x4, RZ ;  /* 0x000000040e0e7810 */ /* 0x001fcc0007f1e0ff */
[----:B------:R2:W0:Y:S01]  /*1840*/  F2F.F32.F64 R9, R30 ;  /* 0x0000001e00097310 */ /* 0x0004220000301000 */
[----:B------:R-:W-:-:S07]  /*1850*/  IADD3.X R15, PT, PT, RZ, R15, RZ, P0, !PT ;  /* 0x0000000fff0f7210 */ /* 0x000fce00007fe4ff */
[----:B------:R2:W0:Y:S08]  /*1860*/  F2F.F32.F64 R10, R20 ;  /* 0x00000014000a7310 */ /* 0x0004300000301000 */
[----:B------:R2:W0:Y:S08]  /*1870*/  F2F.F32.F64 R11, R36 ;  /* 0x00000024000b7310 */ /* 0x0004300000301000 */
[----:B------:R2:W0:Y:S08]  /*1880*/  F2F.F32.F64 R12, R38 ;  /* 0x00000026000c7310 */ /* 0x0004300000301000 */
[----:B---34-:R2:W0:Y:S02]  /*1890*/  F2F.F32.F64 R13, R40 ;  /* 0x00000028000d7310 */ /* 0x0184240000301000 */
.L_x_40:
[----:B------:R-:W3:Y:S01]  /*18a0*/  LDCU UR5, c[0x0][0x418] ;  /* 0x00008300ff0577ac */ /* 0x000ee20008000800 */
[----:B--2---:R-:W2:Y:S01]  /*18b0*/  LDC.64 R20, c[0x0][0x3c8] ;  /* 0x0000f200ff147b82 */ /* 0x004ea20000000a00 */
[----:B------:R-:W-:Y:S01]  /*18c0*/  CS2R R22, SRZ ;  /* 0x0000000000167805 */ /* 0x000fe2000001ff00 */
[----:B------:R-:W4:Y:S01]  /*18d0*/  LDCU UR4, c[0x0][0x3d0] ;  /* 0x00007a00ff0477ac */ /* 0x000f220008000800 */
[----:B---3--:R-:W-:Y:S01]  /*18e0*/  UISETP.NE.AND UP0, UPT, UR5, 0x1, UPT ;  /* 0x000000010500788c */ /* 0x008fe2000bf05270 */
[----:B----4-:R-:W-:-:S04]  /*18f0*/  IMAD R25, R4, UR4, RZ ;  /* 0x0000000404197c24 */ /* 0x010fc8000f8e02ff */
[----:B--2---:R-:W-:-:S04]  /*1900*/  IMAD.WIDE R20, R25, 0x4, R20 ;  /* 0x0000000419147825 */ /* 0x004fc800078e0214 */
[----:B------:R-:W-:Y:S05]  /*1910*/  BRA.U !UP0, `(.L_x_26) ;  /* 0x0000000d08007547 */ /* 0x000fea000b800000 */
[----:B------:R-:W-:Y:S01]  /*1920*/  MOV R22, R14 ;  /* 0x0000000e00167202 */ /* 0x000fe20000000f00 */
[----:B------:R-:W-:Y:S01]  /*1930*/  IMAD.MOV.U32 R23, RZ, RZ, R15 ;  /* 0x000000ffff177224 */ /* 0x000fe200078e000f */
[----:B------:R-:W-:-:S07]  /*1940*/  MOV R35, R34 ;  /* 0x0000002200237202 */ /* 0x000fce0000000f00 */
.L_x_35:
[----:B------:R-:W2:Y:S01]  /*1950*/  LDG.E R25, desc[UR6][R22.64+-0x4] ;  /* 0xfffffc0616197981 */ /* 0x000ea2000c1e1900 */
[----:B------:R-:W-:-:S05]  /*1960*/  VIADD R35, R35, 0x2 ;  /* 0x0000000223237836 */ /* 0x000fca0000000000 */
[----:B------:R-:W-:Y:S02]  /*1970*/  ISETP.NE.AND P1, PT, R35, RZ, PT ;  /* 0x000000ff2300720c */ /* 0x000fe40003f25270 */
[----:B--2---:R-:W-:-:S13]  /*1980*/  ISETP.NE.AND P0, PT, R25, R4, PT ;  /* 0x000000041900720c */ /* 0x004fda0003f05270 */
[----:B------:R-:W-:Y:S05]  /*1990*/  @P0 BRA `(.L_x_27) ;  /* 0x0000000400600947 */ /* 0x000fea0003800000 */
[----:B-1----:R-:W2:Y:S04]  /*19a0*/  LDG.E R27, desc[UR6][R20.64+0x4] ;  /* 0x00000406141b7981 */ /* 0x002ea8000c1e1900 */
[----:B------:R-:W3:Y:S04]  /*19b0*/  LDG.E R26, desc[UR6][R20.64+0x8] ;  /* 0x00000806141a7981 */ /* 0x000ee8000c1e1900 */
[----:B------:R-:W4:Y:S04]  /*19c0*/  LDG.E R30, desc[UR6][R20.64+0xc] ;  /* 0x00000c06141e7981 */ /* 0x000f28000c1e1900 */
[----:B------:R-:W4:Y:S04]  /*19d0*/  LDG.E R42, desc[UR6][R20.64+0x10] ;  /* 0x00001006142a7981 */ /* 0x000f28000c1e1900 */
[----:B------:R-:W4:Y:S04]  /*19e0*/  LDG.E R43, desc[UR6][R20.64+0x14] ;  /* 0x00001406142b7981 */ /* 0x000f28000c1e1900 */
[----:B------:R-:W4:Y:S04]  /*19f0*/  LDG.E R2, desc[UR6][R20.64+0x18] ;  /* 0x0000180614027981 */ /* 0x000f28000c1e1900 */
[----:B------:R-:W4:Y:S04]  /*1a00*/  LDG.E R37, desc[UR6][R20.64+0x1c] ;  /* 0x00001c0614257981 */ /* 0x000f28000c1e1900 */
[----:B------:R-:W4:Y:S01]  /*1a10*/  LDG.E R36, desc[UR6][R20.64+0x20] ;  /* 0x0000200614247981 */ /* 0x000f22000c1e1900 */
[----:B--2---:R-:W-:Y:S01]  /*1a20*/  FMUL R31, R27, R27 ;  /* 0x0000001b1b1f7220 */ /* 0x004fe20000400000 */
[----:B---3--:R-:W-:-:S03]  /*1a30*/  FMUL R40, R26, R26 ;  /* 0x0000001a1a287220 */ /* 0x008fc60000400000 */
[----:B------:R1:W-:Y:S01]  /*1a40*/  F2F.F64.F32 R24, R31 ;  /* 0x0000001f00187310 */ /* 0x0003e20000201800 */
[----:B----4-:R-:W-:Y:S01]  /*1a50*/  FMUL R41, R30, R30 ;  /* 0x0000001e1e297220 */ /* 0x010fe20000400000 */
[----:B------:R-:W-:-:S06]  /*1a60*/  FMUL R44, R42, R42 ;  /* 0x0000002a2a2c7220 */ /* 0x000fcc0000400000 */
[----:B------:R2:W3:Y:S01]  /*1a70*/  F2F.F64.F32 R38, R40 ;  /* 0x0000002800267310 */ /* 0x0004e20000201800 */
[----:B------:R-:W-:Y:S01]  /*1a80*/  FMUL R45, R43, R43 ;  /* 0x0000002b2b2d7220 */ /* 0x000fe20000400000 */
[----:B-1----:R-:W-:-:S06]  /*1a90*/  FMUL R31, R2, R2 ;  /* 0x00000002021f7220 */ /* 0x002fcc0000400000 */
[----:B------:R1:W4:Y:S01]  /*1aa0*/  F2F.F64.F32 R28, R41 ;  /* 0x00000029001c7310 */ /* 0x0003220000201800 */
[----:B--2---:R-:W-:Y:S01]  /*1ab0*/  FFMA R40, R0, R27, RZ ;  /* 0x0000001b00287223 */ /* 0x004fe200000000ff */
[----:B------:R-:W-:Y:S01]  /*1ac0*/  MOV R27, 0x3fd80000 ;  /* 0x3fd80000001b7802 */ /* 0x000fe20000000f00 */
[----:B---3--:R-:W-:Y:S01]  /*1ad0*/  DADD R38, R24, R38 ;  /* 0x0000000018267229 */ /* 0x008fe20000000026 */
[----:B-1----:R-:W-:-:S04]  /*1ae0*/  FMUL R41, R37, R37 ;  /* 0x0000002525297220 */ /* 0x002fc80000400000 */
[----:B------:R1:W2:Y:S03]  /*1af0*/  F2F.F64.F32 R24, R44 ;  /* 0x0000002c00187310 */ /* 0x0002a60000201800 */
[----:B----4-:R-:W-:-:S05]  /*1b00*/  DADD R28, R38, R28 ;  /* 0x00000000261c7229 */ /* 0x010fca000000001c */
[----:B------:R-:W3:Y:S01]  /*1b10*/  F2F.F64.F32 R38, R45 ;  /* 0x0000002d00267310 */ /* 0x000ee20000201800 */
[----:B-1----:R-:W-:Y:S02]  /*1b20*/  FMUL R44, R36, R36 ;  /* 0x00000024242c7220 */ /* 0x002fe40000400000 */
[----:B--2---:R-:W-:-:S05]  /*1b30*/  DADD R24, R28, R24 ;  /* 0x000000001c187229 */ /* 0x004fca0000000018 */
[----:B------:R1:W2:Y:S03]  /*1b40*/  F2F.F64.F32 R28, R31 ;  /* 0x0000001f001c7310 */ /* 0x0002a60000201800 */
[----:B---3--:R-:W-:-:S05]  /*1b50*/  DADD R38, R24, R38 ;  /* 0x0000000018267229 */ /* 0x008fca0000000026 */
[----:B------:R-:W3:Y:S01]  /*1b60*/  F2F.F64.F32 R24, R41 ;  /* 0x0000002900187310 */ /* 0x000ee20000201800 */
[----:B-1----:R-:W-:Y:S01]  /*1b70*/  FFMA R31, R7, R26, R40 ;  /* 0x0000001a071f7223 */ /* 0x002fe20000000028 */
[----:B------:R-:W-:Y:S01]  /*1b80*/  IMAD.MOV.U32 R26, RZ, RZ, 0x0 ;  /* 0x00000000ff1a7424 */ /* 0x000fe200078e00ff */
[----:B--2---:R-:W-:-:S05]  /*1b90*/  DADD R28, R38, R28 ;  /* 0x00000000261c7229 */ /* 0x004fca000000001c */
[----:B------:R-:W1:Y:S03]  /*1ba0*/  F2F.F64.F32 R38, R44 ;  /* 0x0000002c00267310 */ /* 0x000e660000201800 */
[----:B---3--:R-:W-:-:S08]  /*1bb0*/  DADD R24, R28, R24 ;  /* 0x000000001c187229 */ /* 0x008fd00000000018 */
[----:B-1----:R-:W-:-:S06]  /*1bc0*/  DADD R38, R24, R38 ;  /* 0x0000000018267229 */ /* 0x002fcc0000000026 */
[----:B------:R-:W1:Y:S04]  /*1bd0*/  MUFU.RSQ64H R25, R39 ;  /* 0x0000002700197308 */ /* 0x000e680000001c00 */
[----:B------:R-:W-:-:S04]  /*1be0*/  IADD3 R24, PT, PT, R39, -0x3500000, RZ ;  /* 0xfcb0000027187810 */ /* 0x000fc80007ffe0ff */
[----:B------:R-:W-:Y:S02]  /*1bf0*/  ISETP.GE.U32.AND P0, PT, R24, 0x7ca00000, PT ;  /* 0x7ca000001800780c */ /* 0x000fe40003f06070 */
[----:B-1----:R-:W-:-:S08]  /*1c00*/  DMUL R28, R24, R24 ;  /* 0x00000018181c7228 */ /* 0x002fd00000000000 */
[----:B------:R-:W-:-:S08]  /*1c10*/  DFMA R28, R38, -R28, 1 ;  /* 0x3ff00000261c742b */ /* 0x000fd0000000081c */
[----:B------:R-:W-:Y:S02]  /*1c20*/  DFMA R26, R28, R26, 0.5 ;  /* 0x3fe000001c1a742b */ /* 0x000fe4000000001a */
[----:B------:R-:W-:-:S08]  /*1c30*/  DMUL R40, R24, R28 ;  /* 0x0000001c18287228 */ /* 0x000fd00000000000 */
[----:B------:R-:W-:Y:S01]  /*1c40*/  DFMA R40, R26, R40, R24 ;  /* 0x000000281a28722b */ /* 0x000fe20000000018 */
[----:B------:R-:W-:-:S04]  /*1c50*/  FFMA R26, R8, R30, R31 ;  /* 0x0000001e081a7223 */ /* 0x000fc8000000001f */
[----:B0-----:R-:W-:-:S03]  /*1c60*/  FFMA R27, R9, R42, R26 ;  /* 0x0000002a091b7223 */ /* 0x001fc6000000001a */
[----:B------:R-:W-:Y:S01]  /*1c70*/  DMUL R30, R38, R40 ;  /* 0x00000028261e7228 */ /* 0x000fe20000000000 */
[----:B------:R-:W-:Y:S01]  /*1c80*/  FFMA R28, R10, R43, R27 ;  /* 0x0000002b0a1c7223 */ /* 0x000fe2000000001b */
[----:B------:R-:W-:-:S03]  /*1c90*/  VIADD R29, R41, 0xfff00000 ;  /* 0xfff00000291d7836 */ /* 0x000fc60000000000 */
[----:B------:R-:W-:Y:S01]  /*1ca0*/  FFMA R43, R11, R2, R28 ;  /* 0x000000020b2b7223 */ /* 0x000fe2000000001c */
[----:B------:R-:W-:Y:S02]  /*1cb0*/  MOV R28, R40 ;  /* 0x00000028001c7202 */ /* 0x000fe40000000f00 */
[----:B------:R-:W-:Y:S01]  /*1cc0*/  DFMA R26, R30, -R30, R38 ;  /* 0x8000001e1e1a722b */ /* 0x000fe20000000026 */
[----:B------:R-:W-:-:S04]  /*1cd0*/  FFMA R2, R12, R37, R43 ;  /* 0x000000250c027223 */ /* 0x000fc8000000002b */
[----:B------:R-:W-:-:S03]  /*1ce0*/  FFMA R36, R13, R36, R2 ;  /* 0x000000240d247223 */ /* 0x000fc60000000002 */
[----:B------:R-:W-:Y:S01]  /*1cf0*/  DFMA R42, R26, R28, R30 ;  /* 0x0000001c1a2a722b */ /* 0x000fe2000000001e */
[----:B------:R-:W-:Y:S10]  /*1d00*/  @!P0 BRA `(.L_x_28) ;  /* 0x0000000000188947 */ /* 0x000ff40003800000 */
[----:B------:R-:W-:Y:S01]  /*1d10*/  IMAD.MOV.U32 R28, RZ, RZ, R40 ;  /* 0x000000ffff1c7224 */ /* 0x000fe200078e0028 */
[----:B------:R-:W-:Y:S02]  /*1d20*/  MOV R25, R39 ;  /* 0x0000002700197202 */ /* 0x000fe40000000f00 */
[----:B------:R-:W-:-:S07]  /*1d30*/  MOV R2, 0x1d50 ;  /* 0x00001d5000027802 */ /* 0x000fce0000000f00 */
[----:B-----5:R-:W-:Y:S05]  /*1d40*/  CALL.REL.NOINC `($__internal_2_$__cuda_sm20_dsqrt_rn_f64_mediumpath_v1) ;  /* 0x0000001800987944 */ /* 0x020fea0003c00000 */
[----:B------:R-:W-:Y:S01]  /*1d50*/  IMAD.MOV.U32 R42, RZ, RZ, R24 ;  /* 0x000000ffff2a7224 */ /* 0x000fe200078e0018 */
[----:B------:R-:W-:-:S07]  /*1d60*/  MOV R43, R25 ;  /* 0x00000019002b7202 */ /* 0x000fce0000000f00 */
.L_x_28:
[----:B------:R-:W0:Y:S01]  /*1d70*/  MUFU.RCP64H R27, R43 ;  /* 0x0000002b001b7308 */ /* 0x000e220000001800 */
[----:B------:R-:W-:Y:S01]  /*1d80*/  IMAD.MOV.U32 R26, RZ, RZ, 0x1 ;  /* 0x00000001ff1a7424 */ /* 0x000fe200078e00ff */
[----:B------:R-:W-:Y:S06]  /*1d90*/  BSSY.RECONVERGENT B0, `(.L_x_29) ;  /* 0x0000013000007945 */ /* 0x000fec0003800200 */
[----:B------:R-:W1:Y:S01]  /*1da0*/  F2F.F64.F32 R36, R36 ;  /* 0x0000002400247310 */ /* 0x000e620000201800 */
[----:B0-----:R-:W-:Y:S01]  /*1db0*/  DFMA R24, R26, -R42, 1 ;  /* 0x3ff000001a18742b */ /* 0x001fe2000000082a */
[----:B-1----:R-:W-:-:S07]  /*1dc0*/  FSETP.GEU.AND P2, PT, |R37|, 6.5827683646048100446e-37, PT ;  /* 0x036000002500780b */ /* 0x002fce0003f4e200 */
[----:B------:R-:W-:-:S08]  /*1dd0*/  DFMA R24, R24, R24, R24 ;  /* 0x000000181818722b */ /* 0x000fd00000000018 */
[----:B------:R-:W-:-:S08]  /*1de0*/  DFMA R24, R26, R24, R26 ;  /* 0x000000181a18722b */ /* 0x000fd0000000001a */
[----:B------:R-:W-:-:S08]  /*1df0*/  DFMA R28, R24, -R42, 1 ;  /* 0x3ff00000181c742b */ /* 0x000fd0000000082a */
[----:B------:R-:W-:-:S08]  /*1e00*/  DFMA R28, R24, R28, R24 ;  /* 0x0000001c181c722b */ /* 0x000fd00000000018 */
[----:B------:R-:W-:-:S08]  /*1e10*/  DMUL R26, R36, R28 ;  /* 0x0000001c241a7228 */ /* 0x000fd00000000000 */
[----:B------:R-:W-:-:S08]  /*1e20*/  DFMA R24, R26, -R42, R36 ;  /* 0x8000002a1a18722b */ /* 0x000fd00000000024 */
[----:B------:R-:W-:-:S10]  /*1e30*/  DFMA R24, R28, R24, R26 ;  /* 0x000000181c18722b */ /* 0x000fd4000000001a */
[----:B------:R-:W-:-:S05]  /*1e40*/  FFMA R2, RZ, R43, R25 ;  /* 0x0000002bff027223 */ /* 0x000fca0000000019 */
[----:B------:R-:W-:-:S13]  /*1e50*/  FSETP.GT.AND P0, PT, |R2|, 1.469367938527859385e-39, PT ;  /* 0x001000000200780b */ /* 0x000fda0003f04200 */
[----:B------:R-:W-:Y:S05]  /*1e60*/  @P0 BRA P2, `(.L_x_30) ;  /* 0x0000000000140947 */ /* 0x000fea0001000000 */
[----:B------:R-:W-:Y:S02]  /*1e70*/  MOV R40, R42 ;  /* 0x0000002a00287202 */ /* 0x000fe40000000f00 */
[----:B------:R-:W-:-:S07]  /*1e80*/  MOV R2, 0x1ea0 ;  /* 0x00001ea000027802 */ /* 0x000fce0000000f00 */
[----:B-----5:R-:W-:Y:S05]  /*1e90*/  CALL.REL.NOINC `($__internal_1_$__cuda_sm20_div_rn_f64_full) ;  /* 0x0000001000cc7944 */ /* 0x020fea0003c00000 */
[----:B------:R-:W-:Y:S01]  /*1ea0*/  IMAD.MOV.U32 R24, RZ, RZ, R30 ;  /* 0x000000ffff187224 */ /* 0x000fe200078e001e */
[----:B------:R-:W-:-:S07]  /*1eb0*/  MOV R25, R31 ;  /* 0x0000001f00197202 */ /* 0x000fce0000000f00 */
.L_x_30:
[----:B------:R-:W-:Y:S05]  /*1ec0*/  BSYNC.RECONVERGENT B0 ;  /* 0x0000000000007941 */ /* 0x000fea0003800200 */
.L_x_29:
[----:B------:R-:W0:Y:S02]  /*1ed0*/  F2F.F32.F64 R25, R24 ;  /* 0x0000001800197310 */ /* 0x000e240000301000 */
[----:B0----5:R-:W-:-:S04]  /*1ee0*/  FSETP.GEU.AND P0, PT, R6, R25, PT ;  /* 0x000000190600720b */ /* 0x021fc80003f0e000 */
[----:B------:R-:W-:Y:S02]  /*1ef0*/  SEL R33, R33, 0x1, P0 ;  /* 0x0000000121217807 */ /* 0x000fe40000000000 */
[----:B------:R-:W-:Y:S02]  /*1f00*/  FSEL R6, R25, R6, !P0 ;  /* 0x0000000619067208 */ /* 0x000fe40004000000 */
[----:B------:R-:W-:-:S07]  /*1f10*/  SEL R5, R4, R5, !P0 ;  /* 0x0000000504057207 */ /* 0x000fce0004000000 */
.L_x_27:
[----:B------:R-:W2:Y:S02]  /*1f20*/  LDG.E R25, desc[UR6][R22.64] ;  /* 0x0000000616197981 */ /* 0x000ea4000c1e1900 */
        /* <DEDUP_REMOVED lines=20> */
[----:B------:R-:W-:Y:S01]  /*2070*/  IMAD.MOV.U32 R27, RZ, RZ, 0x3fd80000 ;  /* 0x3fd80000ff1b7424 */ /* 0x000fe200078e00ff */
        /* <DEDUP_REMOVED lines=11> */
[----:B------:R-:W-:Y:S01]  /*2130*/  MOV R26, 0x0 ;  /* 0x00000000001a7802 */ /* 0x000fe20000000f00 */
[----:B--2---:R-:W-:-:S05]  /*2140*/  DADD R28, R38, R28 ;  /* 0x00000000261c7229 */ /* 0x004fca000000001c */
[----:B------:R-:W1:Y:S03]  /*2150*/  F2F.F64.F32 R38, R44 ;  /* 0x0000002c00267310 */ /* 0x000e660000201800 */
[----:B---3--:R-:W-:-:S08]  /*2160*/  DADD R24, R28, R24 ;  /* 0x000000001c187229 */ /* 0x008fd00000000018 */
[----:B-1----:R-:W-:-:S06]  /*2170*/  DADD R38, R24, R38 ;  /* 0x0000000018267229 */ /* 0x002fcc0000000026 */
[----:B------:R-:W1:Y:S04]  /*2180*/  MUFU.RSQ64H R25, R39 ;  /* 0x0000002700197308 */ /* 0x000e680000001c00 */
[----:B------:R-:W-:-:S05]  /*2190*/  VIADD R24, R39, 0xfcb00000 ;  /* 0xfcb0000027187836 */ /* 0x000fca0000000000 */
[----:B------:R-:W-:Y:S01]  /*21a0*/  ISETP.GE.U32.AND P0, PT, R24, 0x7ca00000, PT ;  /* 0x7ca000001800780c */ /* 0x000fe20003f06070 */
        /* <DEDUP_REMOVED lines=9> */
[----:B------:R-:W-:-:S03]  /*2240*/  IADD3 R29, PT, PT, R41, -0x100000, RZ ;  /* 0xfff00000291d7810 */ /* 0x000fc60007ffe0ff */
[----:B------:R-:W-:Y:S01]  /*2250*/  FFMA R43, R11, R2, R28 ;  /* 0x000000020b2b7223 */ /* 0x000fe2000000001c */
[----:B------:R-:W-:Y:S02]  /*2260*/  IMAD.MOV.U32 R28, RZ, RZ, R40 ;  /* 0x000000ffff1c7224 */ /* 0x000fe400078e0028 */
[----:B------:R-:W-:Y:S01]  /*2270*/  DFMA R26, R30, -R30, R38 ;  /* 0x8000001e1e1a722b */ /* 0x000fe20000000026 */
[----:B------:R-:W-:-:S04]  /*2280*/  FFMA R2, R12, R37, R43 ;  /* 0x000000250c027223 */ /* 0x000fc8000000002b */
[----:B------:R-:W-:-:S03]  /*2290*/  FFMA R36, R13, R36, R2 ;  /* 0x000000240d247223 */ /* 0x000fc60000000002 */
[----:B------:R-:W-:Y:S01]  /*22a0*/  DFMA R42, R26, R28, R30 ;  /* 0x0000001c1a2a722b */ /* 0x000fe2000000001e */
[----:B------:R-:W-:Y:S10]  /*22b0*/  @!P0 BRA `(.L_x_32) ;  /* 0x0000000000188947 */ /* 0x000ff40003800000 */
[----:B------:R-:W-:Y:S01]  /*22c0*/  MOV R28, R40 ;  /* 0x00000028001c7202 */ /* 0x000fe20000000f00 */
[----:B------:R-:W-:Y:S01]  /*22d0*/  IMAD.MOV.U32 R25, RZ, RZ, R39 ;  /* 0x000000ffff197224 */ /* 0x000fe200078e0027 */
[----:B------:R-:W-:-:S07]  /*22e0*/  MOV R2, 0x2300 ;  /* 0x0000230000027802 */ /* 0x000fce0000000f00 */
[----:B-----5:R-:W-:Y:S05]  /*22f0*/  CALL.REL.NOINC `($__internal_2_$__cuda_sm20_dsqrt_rn_f64_mediumpath_v1) ;  /* 0x00000014002c7944 */ /* 0x020fea0003c00000 */
[----:B------:R-:W-:Y:S01]  /*2300*/  MOV R42, R24 ;  /* 0x00000018002a7202 */ /* 0x000fe20000000f00 */
[----:B------:R-:W-:-:S07]  /*2310*/  IMAD.MOV.U32 R43, RZ, RZ, R25 ;  /* 0x000000ffff2b7224 */ /* 0x000fce00078e0019 */
.L_x_32:
[----:B------:R-:W0:Y:S01]  /*2320*/  MUFU.RCP64H R27, R43 ;  /* 0x0000002b001b7308 */ /* 0x000e220000001800 */
[----:B------:R-:W-:Y:S01]  /*2330*/  MOV R26, 0x1 ;  /* 0x00000001001a7802 */ /* 0x000fe20000000f00 */
        /* <DEDUP_REMOVED lines=14> */
[----:B------:R-:W-:Y:S01]  /*2420*/  IMAD.MOV.U32 R40, RZ, RZ, R42 ;  /* 0x000000ffff287224 */ /* 0x000fe200078e002a */
[----:B------:R-:W-:-:S07]  /*2430*/  MOV R2, 0x2450 ;  /* 0x0000245000027802 */ /* 0x000fce0000000f00 */
[----:B-----5:R-:W-:Y:S05]  /*2440*/  CALL.REL.NOINC `($__internal_1_$__cuda_sm20_div_rn_f64_full) ;  /* 0x0000000c00607944 */ /* 0x020fea0003c00000 */
[----:B------:R-:W-:Y:S01]  /*2450*/  MOV R24, R30 ;  /* 0x0000001e00187202 */ /* 0x000fe20000000f00 */
[----:B------:R-:W-:-:S07]  /*2460*/  IMAD.MOV.U32 R25, RZ, RZ, R31 ;  /* 0x000000ffff197224 */ /* 0x000fce00078e001f */
.L_x_34:
[----:B------:R-:W-:Y:S05]  /*2470*/  BSYNC.RECONVERGENT B0 ;  /* 0x0000000000007941 */ /* 0x000fea0003800200 */
.L_x_33:
[----:B------:R-:W0:Y:S02]  /*2480*/  F2F.F32.F64 R25, R24 ;  /* 0x0000001800197310 */ /* 0x000e240000301000 */
[----:B0----5:R-:W-:-:S04]  /*2490*/  FSETP.GEU.AND P0, PT, R6, R25, PT ;  /* 0x000000190600720b */ /* 0x021fc80003f0e000 */
[----:B------:R-:W-:Y:S02]  /*24a0*/  SEL R33, R33, 0x1, P0 ;  /* 0x0000000121217807 */ /* 0x000fe40000000000 */
[----:B------:R-:W-:Y:S02]  /*24b0*/  FSEL R6, R25, R6, !P0 ;  /* 0x0000000619067208 */ /* 0x000fe40004000000 */
[----:B------:R-:W-:-:S07]  /*24c0*/  SEL R5, R4, R5, !P0 ;  /* 0x0000000504057207 */ /* 0x000fce0004000000 */
.L_x_31:
[----:B------:R-:W-:-:S04]  /*24d0*/  IADD3 R22, P0, PT, R22, 0x8, RZ ;  /* 0x0000000816167810 */ /* 0x000fc80007f1e0ff */
[----:B------:R-:W-:Y:S01]  /*24e0*/  IADD3.X R23, PT, PT, RZ, R23, RZ, P0, !PT ;  /* 0x00000017ff177210 */ /* 0x000fe200007fe4ff */
[----:B------:R-:W-:Y:S08]  /*24f0*/  @P1 BRA `(.L_x_35) ;  /* 0xfffffff400141947 */ /* 0x000ff0000383ffff */
[----:B------:R-:W-:Y:S02]  /*2500*/  HFMA2 R23, -RZ, RZ, 0, 0 ;  /* 0x00000000ff177431 */ /* 0x000fe400000001ff */
[----:B------:R-:W-:-:S07]  /*2510*/  IMAD.MOV.U32 R22, RZ, RZ, R32 ;  /* 0x000000ffff167224 */ /* 0x000fce00078e0020 */
.L_x_26:
[----:B------:R-:W2:Y:S02]  /*2520*/  LDCU UR4, c[0x0][0x418] ;  /* 0x00008300ff0477ac */ /* 0x000ea40008000800 */
[----:B--2---:R-:W-:-:S09]  /*2530*/  ULOP3.LUT UP0, URZ, UR4, 0x1, URZ, 0xc0, !UPT ;  /* 0x0000000104ff7892 */ /* 0x004fd2000f80c0ff */
[----:B------:R-:W-:Y:S05]  /*2540*/  BRA.U !UP0, `(.L_x_36) ;  /* 0x0000000508807547 */ /* 0x000fea000b800000 */
[----:B------:R-:W2:Y:S02]  /*2550*/  LDCU.64 UR4, c[0x0][0x410] ;  /* 0x00008200ff0477ac */ /* 0x000ea40008000a00 */
[----:B--2---:R-:W-:-:S04]  /*2560*/  LEA R24, P0, R22, UR4, 0x2 ;  /* 0x0000000416187c11 */ /* 0x004fc8000f8010ff */
[----:B------:R-:W-:-:S06]  /*2570*/  LEA.HI.X R25, R22, UR5, R23, 0x2, P0 ;  /* 0x0000000516197c11 */ /* 0x000fcc00080f1417 */
[----:B------:R-:W2:Y:S02]  /*2580*/  LDG.E R25, desc[UR6][R24.64] ;  /* 0x0000000618197981 */ /* 0x000ea4000c1e1900 */
[----:B--2---:R-:W-:-:S13]  /*2590*/  ISETP.NE.AND P0, PT, R25, R4, PT ;  /* 0x000000041900720c */ /* 0x004fda0003f05270 */
[----:B------:R-:W-:Y:S05]  /*25a0*/  @P0 BRA `(.L_x_36) ;  /* 0x0000000400680947 */ /* 0x000fea0003800000 */
[----:B------:R-:W2:Y:S04]  /*25b0*/  LDG.E R31, desc[UR6][R20.64+0x4] ;  /* 0x00000406141f7981 */ /* 0x000ea8000c1e1900 */
[----:B------:R-:W3:Y:S04]  /*25c0*/  LDG.E R28, desc[UR6][R20.64+0x8] ;  /* 0x00000806141c7981 */ /* 0x000ee8000c1e1900 */
[----:B------:R-:W4:Y:S04]  /*25d0*/  LDG.E R29, desc[UR6][R20.64+0xc] ;  /* 0x00000c06141d7981 */ /* 0x000f28000c1e1900 */
[----:B-1----:R-:W4:Y:S04]  /*25e0*/  LDG.E R26, desc[UR6][R20.64+0x10] ;  /* 0x00001006141a7981 */ /* 0x002f28000c1e1900 */
        /* <DEDUP_REMOVED lines=13> */
[----:B--2---:R-:W-:Y:S01]  /*26c0*/  FMUL R37, R35, R35 ;  /* 0x0000002323257220 */ /* 0x004fe20000400000 */
[----:B---3--:R-:W-:Y:S01]  /*26d0*/  DADD R38, R22, R38 ;  /* 0x0000000016267229 */ /* 0x008fe20000000026 */
[----:B-1----:R-:W-:-:S05]  /*26e0*/  FMUL R40, R36, R36 ;  /* 0x0000002424287220 */ /* 0x002fca0000400000 */
[----:B------:R-:W1:Y:S02]  /*26f0*/  F2F.F64.F32 R22, R41 ;  /* 0x0000002900167310 */ /* 0x000e640000201800 */
[----:B----4-:R-:W-:-:S06]  /*2700*/  DADD R20, R38, R24 ;  /* 0x0000000026147229 */ /* 0x010fcc0000000018 */
[----:B------:R-:W2:Y:S02]  /*2710*/  F2F.F64.F32 R24, R42 ;  /* 0x0000002a00187310 */ /* 0x000ea40000201800 */
[----:B-1----:R-:W-:-:S06]  /*2720*/  DADD R20, R20, R22 ;  /* 0x0000000014147229 */ /* 0x002fcc0000000016 */
[----:B------:R-:W-:Y:S02]  /*2730*/  F2F.F64.F32 R38, R40 ;  /* 0x0000002800267310 */ /* 0x000fe40000201800 */
[----:B--2---:R-:W-:-:S06]  /*2740*/  DADD R24, R20, R24 ;  /* 0x0000000014187229 */ /* 0x004fcc0000000018 */
[----:B------:R1:W2:Y:S08]  /*2750*/  F2F.F64.F32 R22, R30 ;  /* 0x0000001e00167310 */ /* 0x0002b00000201800 */
[----:B------:R-:W3:Y:S01]  /*2760*/  F2F.F64.F32 R20, R37 ;  /* 0x0000002500147310 */ /* 0x000ee20000201800 */
[----:B-1----:R-:W-:Y:S01]  /*2770*/  FFMA R30, R0, R31, RZ ;  /* 0x0000001f001e7223 */ /* 0x002fe200000000ff */
[----:B--2---:R-:W-:-:S08]  /*2780*/  DADD R22, R24, R22 ;  /* 0x0000000018167229 */ /* 0x004fd00000000016 */
[----:B---3--:R-:W-:-:S08]  /*2790*/  DADD R20, R22, R20 ;  /* 0x0000000016147229 */ /* 0x008fd00000000014 */
[----:B------:R-:W-:Y:S01]  /*27a0*/  DADD R38, R20, R38 ;  /* 0x0000000014267229 */ /* 0x000fe20000000026 */
[----:B------:R-:W-:Y:S01]  /*27b0*/  MOV R20, 0x0 ;  /* 0x0000000000147802 */ /* 0x000fe20000000f00 */
[----:B------:R-:W-:-:S04]  /*27c0*/  IMAD.MOV.U32 R21, RZ, RZ, 0x3fd80000 ;  /* 0x3fd80000ff157424 */ /* 0x000fc800078e00ff */
        /* <DEDUP_REMOVED lines=9> */
[----:B------:R-:W-:-:S03]  /*2860*/  FFMA R20, R8, R29, R21 ;  /* 0x0000001d08147223 */ /* 0x000fc60000000015 */
[----:B------:R-:W-:Y:S01]  /*2870*/  DMUL R30, R38, R22 ;  /* 0x00000016261e7228 */ /* 0x000fe20000000000 */
[----:B0-----:R-:W-:Y:S01]  /*2880*/  FFMA R21, R9, R26, R20 ;  /* 0x0000001a09157223 */ /* 0x001fe20000000014 */
[----:B------:R-:W-:Y:S01]  /*2890*/  IADD3 R29, PT, PT, R23, -0x100000, RZ ;  /* 0xfff00000171d7810 */ /* 0x000fe20007ffe0ff */
[----:B------:R-:W-:Y:S02]  /*28a0*/  IMAD.MOV.U32 R28, RZ, RZ, R22 ;  /* 0x000000ffff1c7224 */ /* 0x000fe400078e0016 */
[----:B------:R-:W-:-:S03]  /*28b0*/  FFMA R20, R10, R27, R21 ;  /* 0x0000001b0a147223 */ /* 0x000fc60000000015 */
[----:B------:R-:W-:Y:S01]  /*28c0*/  DFMA R26, R30, -R30, R38 ;  /* 0x8000001e1e1a722b */ /* 0x000fe20000000026 */
[----:B------:R-:W-:-:S04]  /*28d0*/  FFMA R21, R11, R2, R20 ;  /* 0x000000020b157223 */ /* 0x000fc80000000014 */
[----:B------:R-:W-:-:S03]  /*28e0*/  FFMA R20, R12, R35, R21 ;  /* 0x000000230c147223 */ /* 0x000fc60000000015 */
[----:B------:R-:W-:Y:S01]  /*28f0*/  DFMA R40, R26, R28, R30 ;  /* 0x0000001c1a28722b */ /* 0x000fe2000000001e */
[----:B------:R-:W-:Y:S01]  /*2900*/  FFMA R20, R13, R36, R20 ;  /* 0x000000240d147223 */ /* 0x000fe20000000014 */
[----:B------:R-:W-:Y:S09]  /*2910*/  @!P0 BRA `(.L_x_37) ;  /* 0x0000000000188947 */ /* 0x000ff20003800000 */
[----:B------:R-:W-:Y:S01]  /*2920*/  MOV R28, R22 ;  /* 0x00000016001c7202 */ /* 0x000fe20000000f00 */
[----:B------:R-:W-:Y:S01]  /*2930*/  IMAD.MOV.U32 R25, RZ, RZ, R39 ;  /* 0x000000ffff197224 */ /* 0x000fe200078e0027 */
[----:B------:R-:W-:-:S07]  /*2940*/  MOV R2, 0x2960 ;  /* 0x0000296000027802 */ /* 0x000fce0000000f00 */
[----:B-----5:R-:W-:Y:S05]  /*2950*/  CALL.REL.NOINC `($__internal_2_$__cuda_sm20_dsqrt_rn_f64_mediumpath_v1) ;  /* 0x0000000c00947944 */ /* 0x020fea0003c00000 */
[----:B------:R-:W-:Y:S01]  /*2960*/  MOV R40, R24 ;  /* 0x0000001800287202 */ /* 0x000fe20000000f00 */
[----:B------:R-:W-:-:S07]  /*2970*/  IMAD.MOV.U32 R41, RZ, RZ, R25 ;  /* 0x000000ffff297224 */ /* 0x000fce00078e0019 */
.L_x_37:
        /* <DEDUP_REMOVED lines=17> */
[----:B------:R-:W-:Y:S01]  /*2a90*/  MOV R37, R21 ;  /* 0x0000001500257202 */ /* 0x000fe20000000f00 */
[----:B------:R-:W-:Y:S01]  /*2aa0*/  IMAD.MOV.U32 R43, RZ, RZ, R41 ;  /* 0x000000ffff2b7224 */ /* 0x000fe200078e0029 */
[----:B------:R-:W-:-:S07]  /*2ab0*/  MOV R2, 0x2ad0 ;  /* 0x00002ad000027802 */ /* 0x000fce0000000f00 */
[----:B-----5:R-:W-:Y:S05]  /*2ac0*/  CALL.REL.NOINC `($__internal_1_$__cuda_sm20_div_rn_f64_full) ;  /* 0x0000000400c07944 */ /* 0x020fea0003c00000 */
[----:B------:R-:W-:Y:S01]  /*2ad0*/  MOV R22, R30 ;  /* 0x0000001e00167202 */ /* 0x000fe20000000f00 */
[----:B------:R-:W-:-:S07]  /*2ae0*/  IMAD.MOV.U32 R23, RZ, RZ, R31 ;  /* 0x000000ffff177224 */ /* 0x000fce00078e001f */
.L_x_39:
[----:B------:R-:W-:Y:S05]  /*2af0*/  BSYNC.RECONVERGENT B0 ;  /* 0x0000000000007941 */ /* 0x000fea0003800200 */
.L_x_38:
[----:B------:R-:W0:Y:S02]  /*2b00*/  F2F.F32.F64 R23, R22 ;  /* 0x0000001600177310 */ /* 0x000e240000301000 */
[----:B0----5:R-:W-:-:S04]  /*2b10*/  FSETP.GEU.AND P0, PT, R6, R23, PT ;  /* 0x000000170600720b */ /* 0x021fc80003f0e000 */
[----:B------:R-:W-:Y:S02]  /*2b20*/  SEL R33, R33, 0x1, P0 ;  /* 0x0000000121217807 */ /* 0x000fe40000000000 */
[----:B------:R-:W-:Y:S02]  /*2b30*/  FSEL R6, R23, R6, !P0 ;  /* 0x0000000617067208 */ /* 0x000fe40004000000 */
[----:B------:R-:W-:-:S07]  /*2b40*/  SEL R5, R4, R5, !P0 ;  /* 0x0000000504057207 */ /* 0x000fce0004000000 */
.L_x_36:
[----:B------:R-:W2:Y:S01]  /*2b50*/  LDCU UR4, c[0x0][0x3dc] ;  /* 0x00007b80ff0477ac */ /* 0x000ea20008000800 */
[----:B------:R-:W-:-:S04]  /*2b60*/  IADD3 R4, PT, PT, R4, 0x1, RZ ;  /* 0x0000000104047810 */ /* 0x000fc80007ffe0ff */
[----:B--2---:R-:W-:-:S13]  /*2b70*/  ISETP.NE.AND P0, PT, R4, UR4, PT ;  /* 0x0000000404007c0c */ /* 0x004fda000bf05270 */
[----:B------:R-:W-:Y:S05]  /*2b80*/  @P0 BRA `(.L_x_40) ;  /* 0xffffffec00440947 */ /* 0x000fea000383ffff */
[----:B------:R-:W-:-:S04]  /*2b90*/  LOP3.LUT P0, RZ, R33, 0xff, RZ, 0xc0, !PT ;  /* 0x000000ff21ff7812 */ /* 0x000fc8000780c0ff */
[----:B------:R-:W-:-:S13]  /*2ba0*/  PLOP3.LUT P0, PT, P0, PT, PT, 0x8, 0x80 ;  /* 0x000000000080781c */ /* 0x000fda000070e170 */
.L_x_25:
[----:B------:R-:W2:Y:S01]  /*2bb0*/  LDCU.U8 UR4, c[0x0][0x428] ;  /* 0x00008500ff0477ac */ /* 0x000ea20008000000 */
[----:B0-----:R-:W0:Y:S08]  /*2bc0*/  LDC.64 R8, c[0x0][0x400] ;  /* 0x00010000ff087b82 */ /* 0x001e300000000a00 */
[----:B------:R-:W3:Y:S08]  /*2bd0*/  LDC.64 R10, c[0x0][0x3f0] ;  /* 0x0000fc00ff0a7b82 */ /* 0x000ef00000000a00 */
[----:B------:R-:W4:Y:S01]  /*2be0*/  LDC.64 R12, c[0x0][0x408] ;  /* 0x00010200ff0c7b82 */ /* 0x000f220000000a00 */
[----:B--2---:R-:W-:-:S04]  /*2bf0*/  UPRMT UR4, UR4, 0x8880, URZ ;  /* 0x0000888004047896 */ /* 0x004fc800080000ff */
[----:B------:R-:W-:-:S03]  /*2c00*/  UISETP.NE.AND UP0, UPT, UR4, URZ, UPT ;  /* 0x000000ff0400728c */ /* 0x000fc6000bf05270 */
[----:B------:R-:W2:Y:S01]  /*2c10*/  LDC.64 R14, c[0x0][0x3f8] ;  /* 0x0000fe00ff0e7b82 */ /* 0x000ea20000000a00 */
[----:B0-----:R-:W-:-:S04]  /*2c20*/  IMAD.WIDE R8, R3, 0x4, R8 ;  /* 0x0000000403087825 */ /* 0x001fc800078e0208 */
[----:B---3--:R-:W-:-:S04]  /*2c30*/  IMAD.WIDE R10, R3, 0x4, R10 ;  /* 0x00000004030a7825 */ /* 0x008fc800078e020a */
[----:B----4-:R-:W-:-:S04]  /*2c40*/  IMAD.WIDE R12, R3, 0x4, R12 ;  /* 0x00000004030c7825 */ /* 0x010fc800078e020c */
[----:B--2---:R-:W-:Y:S01]  /*2c50*/  IMAD.WIDE R2, R3, 0x4, R14 ;  /* 0x0000000403027825 */ /* 0x004fe200078e020e */
[----:B------:R-:W-:Y:S06]  /*2c60*/  BRA.U UP0, `(.L_x_41) ;  /* 0x00000001001c7547 */ /* 0x000fec000b800000 */
[----:B------:R-:W-:-:S05]  /*2c70*/  IMAD.MOV.U32 R7, RZ, RZ, -0x2 ;  /* 0xfffffffeff077424 */ /* 0x000fca00078e00ff */
[----:B------:R0:W-:Y:S04]  /*2c80*/  STG.E desc[UR6][R8.64], R7 ;  /* 0x0000000708007986 */ /* 0x0001e8000c101906 */
[----:B------:R0:W-:Y:S04]  /*2c90*/  STG.E desc[UR6][R10.64], R7 ;  /* 0x000000070a007986 */ /* 0x0001e8000c101906 */
[----:B------:R0:W-:Y:S04]  /*2ca0*/  STG.E desc[UR6][R16.64], R7 ;  /* 0x0000000710007986 */ /* 0x0001e8000c101906 */
[----:B------:R0:W-:Y:S04]  /*2cb0*/  STG.E desc[UR6][R12.64], RZ ;  /* 0x000000ff0c007986 */ /* 0x0001e8000c101906 */
[----:B------:R0:W-:Y:S04]  /*2cc0*/  STG.E desc[UR6][R2.64], RZ ;  /* 0x000000ff02007986 */ /* 0x0001e8000c101906 */
[----:B------:R0:W-:Y:S02]  /*2cd0*/  STG.E desc[UR6][R18.64], RZ ;  /* 0x000000ff12007986 */ /* 0x0001e4000c101906 */
.L_x_41:
[----:B------:R-:W-:Y:S05]  /*2ce0*/  @P0 EXIT ;  /* 0x000000000000094d */ /* 0x000fea0003800000 */
[----:B0-----:R-:W2:Y:S04]  /*2cf0*/  LDG.E R7, desc[UR6][R10.64] ;  /* 0x000000060a077981 */ /* 0x001ea8000c1e1900 */
[----:B--2---:R-:W-:Y:S04]  /*2d00*/  STG.E desc[UR6][R8.64], R7 ;  /* 0x0000000708007986 */ /* 0x004fe8000c101906 */
[----:B------:R-:W2:Y:S04]  /*2d10*/  LDG.E R15, desc[UR6][R16.64] ;  /* 0x00000006100f7981 */ /* 0x000ea8000c1e1900 */
[----:B--2---:R-:W-:Y:S04]  /*2d20*/  STG.E desc[UR6][R10.64], R15 ;  /* 0x0000000f0a007986 */ /* 0x004fe8000c101906 */
[----:B------:R-:W-:Y:S04]  /*2d30*/  STG.E desc[UR6][R16.64], R5 ;  /* 0x0000000510007986 */ /* 0x000fe8000c101906 */
[----:B------:R-:W2:Y:S04]  /*2d40*/  LDG.E R21, desc[UR6][R2.64] ;  /* 0x0000000602157981 */ /* 0x000ea8000c1e1900 */
[----:B--2---:R-:W-:Y:S04]  /*2d50*/  STG.E desc[UR6][R12.64], R21 ;  /* 0x000000150c007986 */ /* 0x004fe8000c101906 */
[----:B------:R-:W2:Y:S04]  /*2d60*/  LDG.E R23, desc[UR6][R18.64] ;  /* 0x0000000612177981 */ /* 0x000ea8000c1e1900 */
[----:B--2---:R-:W-:Y:S04]  /*2d70*/  STG.E desc[UR6][R2.64], R23 ;  /* 0x0000001702007986 */ /* 0x004fe8000c101906 */
[----:B-----5:R-:W-:Y:S01]  /*2d80*/  STG.E desc[UR6][R18.64], R6 ;  /* 0x0000000612007986 */ /* 0x020fe2000c101906 */
[----:B------:R-:W-:Y:S05]  /*2d90*/  EXIT ;  /* 0x000000000000794d */ /* 0x000fea0003800000 */
.L_x_0:
[----:B------:R-:W0:Y:S08]  /*2da0*/  LDC.64 R4, c[0x0][0x3f0] ;  /* 0x0000fc00ff047b82 */ /* 0x000e300000000a00 */
[----:B------:R-:W1:Y:S08]  /*2db0*/  LDC.64 R6, c[0x0][0x400] ;  /* 0x00010000ff067b82 */ /* 0x000e700000000a00 */
[----:B------:R-:W2:Y:S01]  /*2dc0*/  LDC.64 R8, c[0x0][0x3e0] ;  /* 0x0000f800ff087b82 */ /* 0x000ea20000000a00 */
[----:B0-----:R-:W-:-:S07]  /*2dd0*/  IMAD.WIDE R4, R3, 0x4, R4 ;  /* 0x0000000403047825 */ /* 0x001fce00078e0204 */
[----:B------:R-:W0:Y:S01]  /*2de0*/  LDC.64 R10, c[0x0][0x3f8] ;  /* 0x0000fe00ff0a7b82 */ /* 0x000e220000000a00 */
[----:B------:R-:W3:Y:S01]  /*2df0*/  LDG.E R17, desc[UR6][R4.64] ;  /* 0x0000000604117981 */ /* 0x000ee2000c1e1900 */
[----:B-1----:R-:W-:Y:S01]  /*2e00*/  IMAD.WIDE R6, R3, 0x4, R6 ;  /* 0x0000000403067825 */ /* 0x002fe200078e0206 */
[----:B------:R-:W-:-:S05]  /*2e10*/  MOV R23, 0xfffffffe ;  /* 0xfffffffe00177802 */ /* 0x000fca0000000f00 */
[----:B------:R-:W1:Y:S01]  /*2e20*/  LDC.64 R12, c[0x0][0x408] ;  /* 0x00010200ff0c7b82 */ /* 0x000e620000000a00 */
[----:B--2---:R-:W-:-:S07]  /*2e30*/  IMAD.WIDE R8, R3, 0x4, R8 ;  /* 0x0000000403087825 */ /* 0x004fce00078e0208 */
[----:B------:R-:W2:Y:S01]  /*2e40*/  LDC.64 R14, c[0x0][0x3e8] ;  /* 0x0000fa00ff0e7b82 */ /* 0x000ea20000000a00 */
[----:B---3--:R-:W-:Y:S04]  /*2e50*/  STG.E desc[UR6][R6.64], R17 ;  /* 0x0000001106007986 */ /* 0x008fe8000c101906 */
[----:B------:R-:W3:Y:S01]  /*2e60*/  LDG.E R19, desc[UR6][R8.64] ;  /* 0x0000000608137981 */ /* 0x000ee2000c1e1900 */
[----:B0-----:R-:W-:-:S03]  /*2e70*/  IMAD.WIDE R10, R3, 0x4, R10 ;  /* 0x00000004030a7825 */ /* 0x001fc600078e020a */
[----:B---3--:R-:W-:Y:S04]  /*2e80*/  STG.E desc[UR6][R4.64], R19 ;  /* 0x0000001304007986 */ /* 0x008fe8000c101906 */
[----:B------:R-:W-:Y:S04]  /*2e90*/  STG.E desc[UR6][R8.64], R23 ;  /* 0x0000001708007986 */ /* 0x000fe8000c101906 */
[----:B------:R-:W3:Y:S01]  /*2ea0*/  LDG.E R21, desc[UR6][R10.64] ;  /* 0x000000060a157981 */ /* 0x000ee2000c1e1900 */
[----:B-1----:R-:W-:-:S04]  /*2eb0*/  IMAD.WIDE R12, R3, 0x4, R12 ;  /* 0x00000004030c7825 */ /* 0x002fc800078e020c */
[----:B--2---:R-:W-:Y:S01]  /*2ec0*/  IMAD.WIDE R14, R3, 0x4, R14 ;  /* 0x00000004030e7825 */ /* 0x004fe200078e020e */
[----:B---3--:R-:W-:Y:S04]  /*2ed0*/  STG.E desc[UR6][R12.64], R21 ;  /* 0x000000150c007986 */ /* 0x008fe8000c101906 */
[----:B------:R-:W2:Y:S04]  /*2ee0*/  LDG.E R3, desc[UR6][R14.64] ;  /* 0x000000060e037981 */ /* 0x000ea8000c1e1900 */
[----:B--2---:R-:W-:Y:S04]  /*2ef0*/  STG.E desc[UR6][R10.64], R3 ;  /* 0x000000030a007986 */ /* 0x004fe8000c101906 */
[----:B------:R-:W-:Y:S01]  /*2f00*/  STG.E desc[UR6][R14.64], RZ ;  /* 0x000000ff0e007986 */ /* 0x000fe2000c101906 */
[----:B------:R-:W-:Y:S05]  /*2f10*/  EXIT ;  /* 0x000000000000794d */ /* 0x000fea0003800000 */
        .weak           $__internal_0_$__cuda_sm20_dblrcp_rn_slowpath_v3
        .type           $__internal_0_$__cuda_sm20_dblrcp_rn_slowpath_v3,@function
        .size           $__internal_0_$__cuda_sm20_dblrcp_rn_slowpath_v3,($__internal_1_$__cuda_sm20_div_rn_f64_full - $__internal_0_$__cuda_sm20_dblrcp_rn_slowpath_v3)
$__internal_0_$__cuda_sm20_dblrcp_rn_slowpath_v3:
[----:B------:R-:W-:Y:S01]  /*2f20*/  IMAD.MOV.U32 R14, RZ, RZ, R16 ;  /* 0x000000ffff0e7224 */ /* 0x000fe200078e0010 */
[----:B------:R-:W-:Y:S01]  /*2f30*/  MOV R15, R17 ;  /* 0x00000011000f7202 */ /* 0x000fe20000000f00 */
[----:B------:R-:W-:Y:S05]  /*2f40*/  BSSY.RECONVERGENT B1, `(.L_x_42) ;  /* 0x0000025000017945 */ /* 0x000fea0003800200 */
[----:B------:R-:W-:-:S14]  /*2f50*/  DSETP.GTU.AND P0, PT, |R14|, +INF , PT ;  /* 0x7ff000000e00742a */ /* 0x000fdc0003f0c200 */
[----:B------:R-:W-:Y:S05]  /*2f60*/  @P0 BRA `(.L_x_43) ;  /* 0x0000000000800947 */ /* 0x000fea0003800000 */
[----:B------:R-:W-:-:S05]  /*2f70*/  LOP3.LUT R17, R17, 0x7fffffff, RZ, 0xc0, !PT ;  /* 0x7fffffff11117812 */ /* 0x000fca00078ec0ff */
[----:B------:R-:W-:-:S05]  /*2f80*/  VIADD R16, R17, 0xffffffff ;  /* 0xffffffff11107836 */ /* 0x000fca0000000000 */
[----:B------:R-:W-:-:S13]  /*2f90*/  ISETP.GE.U32.AND P0, PT, R16, 0x7fefffff, PT ;  /* 0x7fefffff1000780c */ /* 0x000fda0003f06070 */
[----:B------:R-:W-:Y:S02]  /*2fa0*/  @P0 LOP3.LUT R19, R15, 0x7ff00000, RZ, 0x3c, !PT ;  /* 0x7ff000000f130812 */ /* 0x000fe400078e3cff */
[----:B------:R-:W-:Y:S01]  /*2fb0*/  @P0 MOV R18, RZ ;  /* 0x000000ff00120202 */ /* 0x000fe20000000f00 */
[----:B------:R-:W-:Y:S06]  /*2fc0*/  @P0 BRA `(.L_x_44) ;  /* 0x0000000000700947 */ /* 0x000fec0003800000 */
[----:B------:R-:W-:-:S13]  /*2fd0*/  ISETP.GE.U32.AND P0, PT, R17, 0x1000001, PT ;  /* 0x010000011100780c */ /* 0x000fda0003f06070 */
[----:B------:R-:W-:Y:S05]  /*2fe0*/  @!P0 BRA `(.L_x_45) ;  /* 0x0000000000388947 */ /* 0x000fea0003800000 */
[----:B------:R-:W-:Y:S01]  /*2ff0*/  VIADD R17, R15, 0xc0200000 ;  /* 0xc02000000f117836 */ /* 0x000fe20000000000 */
[----:B------:R-:W-:Y:S01]  /*3000*/  MOV R16, R14 ;  /* 0x0000000e00107202 */ /* 0x000fe20000000f00 */
[----:B------:R-:W-:Y:S02]  /*3010*/  IMAD.MOV.U32 R18, RZ, RZ, R21 ;  /* 0x000000ffff127224 */ /* 0x000fe400078e0015 */
[----:B------:R-:W0:Y:S04]  /*3020*/  MUFU.RCP64H R19, R17 ;  /* 0x0000001100137308 */ /* 0x000e280000001800 */
[----:B0-----:R-:W-:-:S08]  /*3030*/  DFMA R20, -R16, R18, 1 ;  /* 0x3ff000001014742b */ /* 0x001fd00000000112 */
[----:B------:R-:W-:-:S08]  /*3040*/  DFMA R20, R20, R20, R20 ;  /* 0x000000141414722b */ /* 0x000fd00000000014 */
[----:B------:R-:W-:-:S08]  /*3050*/  DFMA R20, R18, R20, R18 ;  /* 0x000000141214722b */ /* 0x000fd00000000012 */
[----:B------:R-:W-:-:S08]  /*3060*/  DFMA R18, -R16, R20, 1 ;  /* 0x3ff000001012742b */ /* 0x000fd00000000114 */
[----:B------:R-:W-:-:S08]  /*3070*/  DFMA R18, R20, R18, R20 ;  /* 0x000000121412722b */ /* 0x000fd00000000014 */
[----:B------:R-:W-:-:S08]  /*3080*/  DMUL R18, R18, 2.2250738585072013831e-308 ;  /* 0x0010000012127828 */ /* 0x000fd00000000000 */
[----:B------:R-:W-:-:S08]  /*3090*/  DFMA R14, -R14, R18, 1 ;  /* 0x3ff000000e0e742b */ /* 0x000fd00000000112 */
[----:B------:R-:W-:-:S08]  /*30a0*/  DFMA R14, R14, R14, R14 ;  /* 0x0000000e0e0e722b */ /* 0x000fd0000000000e */
[----:B------:R-:W-:Y:S01]  /*30b0*/  DFMA R18, R18, R14, R18 ;  /* 0x0000000e1212722b */ /* 0x000fe20000000012 */
[----:B------:R-:W-:Y:S10]  /*30c0*/  BRA `(.L_x_44) ;  /* 0x0000000000307947 */ /* 0x000ff40003800000 */
.L_x_45:
[----:B------:R-:W-:Y:S01]  /*30d0*/  DMUL R14, R14, 8.11296384146066816958e+31 ;  /* 0x469000000e0e7828 */ /* 0x000fe20000000000 */
[----:B------:R-:W-:-:S05]  /*30e0*/  MOV R16, R21 ;  /* 0x0000001500107202 */ /* 0x000fca0000000f00 */
[----:B------:R-:W0:Y:S02]  /*30f0*/  MUFU.RCP64H R17, R15 ;  /* 0x0000000f00117308 */ /* 0x000e240000001800 */
[----:B0-----:R-:W-:-:S08]  /*3100*/  DFMA R18, -R14, R16, 1 ;  /* 0x3ff000000e12742b */ /* 0x001fd00000000110 */
[----:B------:R-:W-:-:S08]  /*3110*/  DFMA R18, R18, R18, R18 ;  /* 0x000000121212722b */ /* 0x000fd00000000012 */
[----:B------:R-:W-:-:S08]  /*3120*/  DFMA R18, R16, R18, R16 ;  /* 0x000000121012722b */ /* 0x000fd00000000010 */
[----:B------:R-:W-:-:S08]  /*3130*/  DFMA R16, -R14, R18, 1 ;  /* 0x3ff000000e10742b */ /* 0x000fd00000000112 */
[----:B------:R-:W-:-:S08]  /*3140*/  DFMA R16, R18, R16, R18 ;  /* 0x000000101210722b */ /* 0x000fd00000000012 */
[----:B------:R-:W-:Y:S01]  /*3150*/  DMUL R18, R16, 8.11296384146066816958e+31 ;  /* 0x4690000010127828 */ /* 0x000fe20000000000 */
[----:B------:R-:W-:Y:S10]  /*3160*/  BRA `(.L_x_44) ;  /* 0x0000000000087947 */ /* 0x000ff40003800000 */
.L_x_43:
[----:B------:R-:W-:Y:S01]  /*3170*/  LOP3.LUT R19, R15, 0x80000, RZ, 0xfc, !PT ;  /* 0x000800000f137812 */ /* 0x000fe200078efcff */
[----:B------:R-:W-:-:S07]  /*3180*/  IMAD.MOV.U32 R18, RZ, RZ, R14 ;  /* 0x000000ffff127224 */ /* 0x000fce00078e000e */
.L_x_44:
[----:B------:R-:W-:Y:S05]  /*3190*/  BSYNC.RECONVERGENT B1 ;  /* 0x0000000000017941 */ /* 0x000fea0003800200 */
.L_x_42:
[----:B------:R-:W-:Y:S01]  /*31a0*/  MOV R14, R2 ;  /* 0x00000002000e7202 */ /* 0x000fe20000000f00 */
[----:B------:R-:W-:-:S04]  /*31b0*/  IMAD.MOV.U32 R15, RZ, RZ, 0x0 ;  /* 0x00000000ff0f7424 */ /* 0x000fc800078e00ff */
[----:B------:R-:W-:Y:S05]  /*31c0*/  RET.REL.NODEC R14 `(_Z13ProcessesSWIRPtS_S_S_S_S_S_S_iiPfiiiiPiS0_S1_S0_S1_S0_S1_iS0_b) ;  /* 0xffffffcc0e8c7950 */ /* 0x000fea0003c3ffff */
        .weak           $__internal_1_$__cuda_sm20_div_rn_f64_full
        .type           $__internal_1_$__cuda_sm20_div_rn_f64_full,@function
        .size           $__internal_1_$__cuda_sm20_div_rn_f64_full,($__internal_2_$__cuda_sm20_dsqrt_rn_f64_mediumpath_v1 - $__internal_1_$__cuda_sm20_div_rn_f64_full)
$__internal_1_$__cuda_sm20_div_rn_f64_full:
[----:B------:R-:W-:Y:S01]  /*31d0*/  IMAD.MOV.U32 R27, RZ, RZ, R37 ;  /* 0x000000ffff1b7224 */ /* 0x000fe200078e0025 */
[----:B------:R-:W-:Y:S01]  /*31e0*/  FSETP.GEU.AND P0, PT, |R43|, 1.469367938527859385e-39, PT ;  /* 0x001000002b00780b */ /* 0x000fe20003f0e200 */
[----:B------:R-:W-:Y:S01]  /*31f0*/  IMAD.MOV.U32 R25, RZ, RZ, R43 ;  /* 0x000000ffff197224 */ /* 0x000fe200078e002b */
[----:B------:R-:W-:Y:S01]  /*3200*/  MOV R24, R40 ;  /* 0x0000002800187202 */ /* 0x000fe20000000f00 */
[----:B------:R-:W-:Y:S01]  /*3210*/  IMAD.MOV.U32 R30, RZ, RZ, 0x1 ;  /* 0x00000001ff1e7424 */ /* 0x000fe200078e00ff */
[----:B------:R-:W-:Y:S01]  /*3220*/  FSETP.GEU.AND P3, PT, |R27|, 1.469367938527859385e-39, PT ;  /* 0x001000001b00780b */ /* 0x000fe20003f6e200 */
[----:B------:R-:W-:Y:S01]  /*3230*/  BSSY.RECONVERGENT B1, `(.L_x_46) ;  /* 0x0000054000017945 */ /* 0x000fe20003800200 */
[----:B------:R-:W-:Y:S02]  /*3240*/  LOP3.LUT R41, R43, 0x800fffff, RZ, 0xc0, !PT ;  /* 0x800fffff2b297812 */ /* 0x000fe400078ec0ff */
[----:B------:R-:W-:Y:S02]  /*3250*/  LOP3.LUT R42, R27, 0x7ff00000, RZ, 0xc0, !PT ;  /* 0x7ff000001b2a7812 */ /* 0x000fe400078ec0ff */
[----:B------:R-:W-:-:S02]  /*3260*/  LOP3.LUT R41, R41, 0x3ff00000, RZ, 0xfc, !PT ;  /* 0x3ff0000029297812 */ /* 0x000fc400078efcff */
[----:B------:R-:W-:Y:S01]  /*3270*/  LOP3.LUT R45, R43, 0x7ff00000, RZ, 0xc0, !PT ;  /* 0x7ff000002b2d7812 */ /* 0x000fe200078ec0ff */
[----:B------:R-:W-:Y:S01]  /*3280*/  @!P0 DMUL R40, R24, 8.98846567431157953865e+307 ;  /* 0x7fe0000018288828 */ /* 0x000fe20000000000 */
[----:B------:R-:W-:Y:S02]  /*3290*/  MOV R43, 0x1ca00000 ;  /* 0x1ca00000002b7802 */ /* 0x000fe40000000f00 */
[C---:B------:R-:W-:Y:S02]  /*32a0*/  ISETP.GE.U32.AND P2, PT, R42.reuse, R45, PT ;  /* 0x0000002d2a00720c */ /* 0x040fe40003f46070 */
[----:B------:R-:W-:Y:S01]  /*32b0*/  @!P3 LOP3.LUT R29, R25, 0x7ff00000, RZ, 0xc0, !PT ;  /* 0x7ff00000191db812 */ /* 0x000fe200078ec0ff */
[----:B------:R-:W0:Y:S01]  /*32c0*/  MUFU.RCP64H R31, R41 ;  /* 0x00000029001f7308 */ /* 0x000e220000001800 */
[----:B------:R-:W-:Y:S02]  /*32d0*/  MOV R26, R36 ;  /* 0x00000024001a7202 */ /* 0x000fe40000000f00 */
[----:B------:R-:W-:-:S02]  /*32e0*/  @!P3 ISETP.GE.U32.AND P4, PT, R42, R29, PT ;  /* 0x0000001d2a00b20c */ /* 0x000fc40003f86070 */
[C---:B------:R-:W-:Y:S01]  /*32f0*/  SEL R39, R43.reuse, 0x63400000, !P2 ;  /* 0x634000002b277807 */ /* 0x040fe20005000000 */
[----:B------:R-:W-:Y:S01]  /*3300*/  IMAD.MOV.U32 R38, RZ, RZ, R26 ;  /* 0x000000ffff267224 */ /* 0x000fe200078e001a */
[----:B------:R-:W-:Y:S02]  /*3310*/  @!P3 SEL R29, R43, 0x63400000, !P4 ;  /* 0x634000002b1db807 */ /* 0x000fe40006000000 */
[--C-:B------:R-:W-:Y:S02]  /*3320*/  LOP3.LUT R39, R39, 0x800fffff, R27.reuse, 0xf8, !PT ;  /* 0x800fffff27277812 */ /* 0x100fe400078ef81b */
[----:B------:R-:W-:Y:S02]  /*3330*/  @!P3 LOP3.LUT R29, R29, 0x80000000, R27, 0xf8, !PT ;  /* 0x800000001d1db812 */ /* 0x000fe400078ef81b */
[----:B------:R-:W-:Y:S02]  /*3340*/  @!P3 MOV R28, RZ ;  /* 0x000000ff001cb202 */ /* 0x000fe40000000f00 */
[----:B------:R-:W-:-:S02]  /*3350*/  @!P3 LOP3.LUT R29, R29, 0x100000, RZ, 0xfc, !PT ;  /* 0x001000001d1db812 */ /* 0x000fc400078efcff */
[----:B------:R-:W-:-:S04]  /*3360*/  @!P0 LOP3.LUT R45, R41, 0x7ff00000, RZ, 0xc0, !PT ;  /* 0x7ff00000292d8812 */ /* 0x000fc800078ec0ff */
[----:B------:R-:W-:Y:S02]  /*3370*/  @!P3 DFMA R38, R38, 2, -R28 ;  /* 0x400000002626b82b */ /* 0x000fe4000000081c */
[----:B0-----:R-:W-:-:S08]  /*3380*/  DFMA R28, R30, -R40, 1 ;  /* 0x3ff000001e1c742b */ /* 0x001fd00000000828 */
[----:B------:R-:W-:-:S08]  /*3390*/  DFMA R28, R28, R28, R28 ;  /* 0x0000001c1c1c722b */ /* 0x000fd0000000001c */
[----:B------:R-:W-:-:S08]  /*33a0*/  DFMA R28, R30, R28, R30 ;  /* 0x0000001c1e1c722b */ /* 0x000fd0000000001e */
[----:B------:R-:W-:-:S08]  /*33b0*/  DFMA R36, R28, -R40, 1 ;  /* 0x3ff000001c24742b */ /* 0x000fd00000000828 */
[----:B------:R-:W-:-:S08]  /*33c0*/  DFMA R36, R28, R36, R28 ;  /* 0x000000241c24722b */ /* 0x000fd0000000001c */
[----:B------:R-:W-:-:S08]  /*33d0*/  DMUL R30, R36, R38 ;  /* 0x00000026241e7228 */ /* 0x000fd00000000000 */
[----:B------:R-:W-:-:S08]  /*33e0*/  DFMA R28, R30, -R40, R38 ;  /* 0x800000281e1c722b */ /* 0x000fd00000000026 */
[----:B------:R-:W-:Y:S01]  /*33f0*/  DFMA R28, R36, R28, R30 ;  /* 0x0000001c241c722b */ /* 0x000fe2000000001e */
[----:B------:R-:W-:Y:S02]  /*3400*/  MOV R36, R42 ;  /* 0x0000002a00247202 */ /* 0x000fe40000000f00 */
[----:B------:R-:W-:-:S05]  /*3410*/  @!P3 LOP3.LUT R36, R39, 0x7ff00000, RZ, 0xc0, !PT ;  /* 0x7ff000002724b812 */ /* 0x000fca00078ec0ff */
[----:B------:R-:W-:-:S05]  /*3420*/  VIADD R30, R36, 0xffffffff ;  /* 0xffffffff241e7836 */ /* 0x000fca0000000000 */
[----:B------:R-:W-:Y:S02]  /*3430*/  ISETP.GT.U32.AND P0, PT, R30, 0x7feffffe, PT ;  /* 0x7feffffe1e00780c */ /* 0x000fe40003f04070 */
[----:B------:R-:W-:-:S04]  /*3440*/  IADD3 R30, PT, PT, R45, -0x1, RZ ;  /* 0xffffffff2d1e7810 */ /* 0x000fc80007ffe0ff */
[----:B------:R-:W-:-:S13]  /*3450*/  ISETP.GT.U32.OR P0, PT, R30, 0x7feffffe, P0 ;  /* 0x7feffffe1e00780c */ /* 0x000fda0000704470 */
[----:B------:R-:W-:Y:S05]  /*3460*/  @P0 BRA `(.L_x_47) ;  /* 0x00000000006c0947 */ /* 0x000fea0003800000 */
[----:B------:R-:W-:-:S04]  /*3470*/  LOP3.LUT R27, R25, 0x7ff00000, RZ, 0xc0, !PT ;  /* 0x7ff00000191b7812 */ /* 0x000fc800078ec0ff */
[CC--:B------:R-:W-:Y:S02]  /*3480*/  VIADDMNMX R26, R42.reuse, -R27.reuse, 0xb9600000, !PT ;  /* 0xb96000002a1a7446 */ /* 0x0c0fe4000780091b */
[----:B------:R-:W-:Y:S02]  /*3490*/  ISETP.GE.U32.AND P0, PT, R42, R27, PT ;  /* 0x0000001b2a00720c */ /* 0x000fe40003f06070 */
[----:B------:R-:W-:Y:S02]  /*34a0*/  VIMNMX R26, PT, PT, R26, 0x46a00000, PT ;  /* 0x46a000001a1a7848 */ /* 0x000fe40003fe0100 */
[----:B------:R-:W-:-:S05]  /*34b0*/  SEL R43, R43, 0x63400000, !P0 ;  /* 0x634000002b2b7807 */ /* 0x000fca0004000000 */
[----:B------:R-:W-:Y:S02]  /*34c0*/  IMAD.IADD R36, R26, 0x1, -R43 ;  /* 0x000000011a247824 */ /* 0x000fe400078e0a2b */
[----:B------:R-:W-:-:S03]  /*34d0*/  IMAD.MOV.U32 R26, RZ, RZ, RZ ;  /* 0x000000ffff1a7224 */ /* 0x000fc600078e00ff */
[----:B------:R-:W-:-:S06]  /*34e0*/  IADD3 R27, PT, PT, R36, 0x7fe00000, RZ ;  /* 0x7fe00000241b7810 */ /* 0x000fcc0007ffe0ff */
[----:B------:R-:W-:-:S10]  /*34f0*/  DMUL R30, R28, R26 ;  /* 0x0000001a1c1e7228 */ /* 0x000fd40000000000 */
[----:B------:R-:W-:-:S13]  /*3500*/  FSETP.GTU.AND P0, PT, |R31|, 1.469367938527859385e-39, PT ;  /* 0x001000001f00780b */ /* 0x000fda0003f0c200 */
[----:B------:R-:W-:Y:S05]  /*3510*/  @P0 BRA `(.L_x_48) ;  /* 0x0000000000940947 */ /* 0x000fea0003800000 */
[----:B------:R-:W-:Y:S01]  /*3520*/  DFMA R38, R28, -R40, R38 ;  /* 0x800000281c26722b */ /* 0x000fe20000000026 */
[----:B------:R-:W-:-:S09]  /*3530*/  MOV R26, RZ ;  /* 0x000000ff001a7202 */ /* 0x000fd20000000f00 */
[C---:B------:R-:W-:Y:S02]  /*3540*/  FSETP.NEU.AND P0, PT, R39.reuse, RZ, PT ;  /* 0x000000ff2700720b */ /* 0x040fe40003f0d000 */
[----:B------:R-:W-:-:S04]  /*3550*/  LOP3.LUT R37, R39, 0x80000000, R25, 0x48, !PT ;  /* 0x8000000027257812 */ /* 0x000fc800078e4819 */
[----:B------:R-:W-:-:S07]  /*3560*/  LOP3.LUT R27, R37, R27, RZ, 0xfc, !PT ;  /* 0x0000001b251b7212 */ /* 0x000fce00078efcff */
[----:B------:R-:W-:Y:S05]  /*3570*/  @!P0 BRA `(.L_x_48) ;  /* 0x00000000007c8947 */ /* 0x000fea0003800000 */
[----:B------:R-:W-:Y:S01]  /*3580*/  IMAD.MOV R25, RZ, RZ, -R36 ;  /* 0x000000ffff197224 */ /* 0x000fe200078e0a24 */
[----:B------:R-:W-:Y:S01]  /*3590*/  MOV R24, RZ ;  /* 0x000000ff00187202 */ /* 0x000fe20000000f00 */
[----:B------:R-:W-:-:S05]  /*35a0*/  DMUL.RP R26, R28, R26 ;  /* 0x0000001a1c1a7228 */ /* 0x000fca0000008000 */
[----:B------:R-:W-:-:S05]  /*35b0*/  DFMA R24, R30, -R24, R28 ;  /* 0x800000181e18722b */ /* 0x000fca000000001c */
[----:B------:R-:W-:Y:S02]  /*35c0*/  LOP3.LUT R37, R27, R37, RZ, 0x3c, !PT ;  /* 0x000000251b257212 */ /* 0x000fe400078e3cff */
[----:B------:R-:W-:-:S04]  /*35d0*/  IADD3 R24, PT, PT, -R36, -0x43300000, RZ ;  /* 0xbcd0000024187810 */ /* 0x000fc80007ffe1ff */
[----:B------:R-:W-:-:S04]  /*35e0*/  FSETP.NEU.AND P0, PT, |R25|, R24, PT ;  /* 0x000000181900720b */ /* 0x000fc80003f0d200 */
[----:B------:R-:W-:Y:S02]  /*35f0*/  FSEL R30, R26, R30, !P0 ;  /* 0x0000001e1a1e7208 */ /* 0x000fe40004000000 */
[----:B------:R-:W-:Y:S01]  /*3600*/  FSEL R31, R37, R31, !P0 ;  /* 0x0000001f251f7208 */ /* 0x000fe20004000000 */
[----:B------:R-:W-:Y:S06]  /*3610*/  BRA `(.L_x_48) ;  /* 0x0000000000547947 */ /* 0x000fec0003800000 */
.L_x_47:
[----:B------:R-:W-:-:S14]  /*3620*/  DSETP.NAN.AND P0, PT, R26, R26, PT ;  /* 0x0000001a1a00722a */ /* 0x000fdc0003f08000 */
[----:B------:R-:W-:Y:S05]  /*3630*/  @P0 BRA `(.L_x_49) ;  /* 0x0000000000440947 */ /* 0x000fea0003800000 */
[----:B------:R-:W-:-:S14]  /*3640*/  DSETP.NAN.AND P0, PT, R24, R24, PT ;  /* 0x000000181800722a */ /* 0x000fdc0003f08000 */
[----:B------:R-:W-:Y:S05]  /*3650*/  @P0 BRA `(.L_x_50) ;  /* 0x0000000000300947 */ /* 0x000fea0003800000 */
[----:B------:R-:W-:Y:S01]  /*3660*/  ISETP.NE.AND P0, PT, R36, R45, PT ;  /* 0x0000002d2400720c */ /* 0x000fe20003f05270 */
[----:B------:R-:W-:Y:S01]  /*3670*/  IMAD.MOV.U32 R30, RZ, RZ, 0x0 ;  /* 0x00000000ff1e7424 */ /* 0x000fe200078e00ff */
[----:B------:R-:W-:-:S11]  /*3680*/  MOV R31, 0xfff80000 ;  /* 0xfff80000001f7802 */ /* 0x000fd60000000f00 */
[----:B------:R-:W-:Y:S05]  /*3690*/  @!P0 BRA `(.L_x_48) ;  /* 0x0000000000348947 */ /* 0x000fea0003800000 */
[----:B------:R-:W-:Y:S02]  /*36a0*/  ISETP.NE.AND P0, PT, R36, 0x7ff00000, PT ;  /* 0x7ff000002400780c */ /* 0x000fe40003f05270 */
[----:B------:R-:W-:Y:S02]  /*36b0*/  LOP3.LUT R31, R27, 0x80000000, R25, 0x48, !PT ;  /* 0x800000001b1f7812 */ /* 0x000fe400078e4819 */
[----:B------:R-:W-:-:S13]  /*36c0*/  ISETP.EQ.OR P0, PT, R45, RZ, !P0 ;  /* 0x000000ff2d00720c */ /* 0x000fda0004702670 */
[----:B------:R-:W-:Y:S01]  /*36d0*/  @P0 LOP3.LUT R24, R31, 0x7ff00000, RZ, 0xfc, !PT ;  /* 0x7ff000001f180812 */ /* 0x000fe200078efcff */
[----:B------:R-:W-:Y:S01]  /*36e0*/  @!P0 IMAD.MOV.U32 R30, RZ, RZ, RZ ;  /* 0x000000ffff1e8224 */ /* 0x000fe200078e00ff */
[----:B------:R-:W-:-:S03]  /*36f0*/  @P0 MOV R30, RZ ;  /* 0x000000ff001e0202 */ /* 0x000fc60000000f00 */
[----:B------:R-:W-:Y:S01]  /*3700*/  @P0 IMAD.MOV.U32 R31, RZ, RZ, R24 ;  /* 0x000000ffff1f0224 */ /* 0x000fe200078e0018 */
[----:B------:R-:W-:Y:S06]  /*3710*/  BRA `(.L_x_48) ;  /* 0x0000000000147947 */ /* 0x000fec0003800000 */
.L_x_50:
[----:B------:R-:W-:Y:S02]  /*3720*/  LOP3.LUT R31, R25, 0x80000, RZ, 0xfc, !PT ;  /* 0x00080000191f7812 */ /* 0x000fe400078efcff */
[----:B------:R-:W-:Y:S01]  /*3730*/  MOV R30, R24 ;  /* 0x00000018001e7202 */ /* 0x000fe20000000f00 */
[----:B------:R-:W-:Y:S06]  /*3740*/  BRA `(.L_x_48) ;  /* 0x0000000000087947 */ /* 0x000fec0003800000 */
.L_x_49:
[----:B------:R-:W-:Y:S01]  /*3750*/  LOP3.LUT R31, R27, 0x80000, RZ, 0xfc, !PT ;  /* 0x000800001b1f7812 */ /* 0x000fe200078efcff */
[----:B------:R-:W-:-:S07]  /*3760*/  IMAD.MOV.U32 R30, RZ, RZ, R26 ;  /* 0x000000ffff1e7224 */ /* 0x000fce00078e001a */
.L_x_48:
[----:B------:R-:W-:Y:S05]  /*3770*/  BSYNC.RECONVERGENT B1 ;  /* 0x0000000000017941 */ /* 0x000fea0003800200 */
.L_x_46:
[----:B------:R-:W-:Y:S01]  /*3780*/  MOV R24, R2 ;  /* 0x0000000200187202 */ /* 0x000fe20000000f00 */
[----:B------:R-:W-:-:S04]  /*3790*/  IMAD.MOV.U32 R25, RZ, RZ, 0x0 ;  /* 0x00000000ff197424 */ /* 0x000fc800078e00ff */
[----:B------:R-:W-:Y:S05]  /*37a0*/  RET.REL.NODEC R24 `(_Z13ProcessesSWIRPtS_S_S_S_S_S_S_iiPfiiiiPiS0_S1_S0_S1_S0_S1_iS0_b) ;  /* 0xffffffc818147950 */ /* 0x000fea0003c3ffff */
        .weak           $__internal_2_$__cuda_sm20_dsqrt_rn_f64_mediumpath_v1
        .type           $__internal_2_$__cuda_sm20_dsqrt_rn_f64_mediumpath_v1,@function
        .size           $__internal_2_$__cuda_sm20_dsqrt_rn_f64_mediumpath_v1,($__internal_3_$__cuda_sm3x_div_rn_noftz_f32_slowpath - $__internal_2_$__cuda_sm20_dsqrt_rn_f64_mediumpath_v1)
$__internal_2_$__cuda_sm20_dsqrt_rn_f64_mediumpath_v1:
[----:B------:R-:W-:Y:S01]  /*37b0*/  ISETP.GE.U32.AND P0, PT, R24, -0x3400000, PT ;  /* 0xfcc000001800780c */ /* 0x000fe20003f06070 */
[----:B------:R-:W-:Y:S01]  /*37c0*/  BSSY.RECONVERGENT B1, `(.L_x_51) ;  /* 0x0000024000017945 */ /* 0x000fe20003800200 */
[----:B------:R-:W-:-:S11]  /*37d0*/  MOV R24, R38 ;  /* 0x0000002600187202 */ /* 0x000fd60000000f00 */
[----:B------:R-:W-:Y:S05]  /*37e0*/  @!P0 BRA `(.L_x_52) ;  /* 0x0000000000208947 */ /* 0x000fea0003800000 */
[----:B------:R-:W-:-:S10]  /*37f0*/  DFMA.RM R28, R26, R28, R30 ;  /* 0x0000001c1a1c722b */ /* 0x000fd4000000401e */
[----:B------:R-:W-:-:S05]  /*3800*/  IADD3 R26, P0, PT, R28, 0x1, RZ ;  /* 0x000000011c1a7810 */ /* 0x000fca0007f1e0ff */
[----:B------:R-:W-:-:S06]  /*3810*/  IMAD.X R27, RZ, RZ, R29, P0 ;  /* 0x000000ffff1b7224 */ /* 0x000fcc00000e061d */
[----:B------:R-:W-:-:S08]  /*3820*/  DFMA.RP R24, -R28, R26, R24 ;  /* 0x0000001a1c18722b */ /* 0x000fd00000008118 */
[----:B------:R-:W-:-:S06]  /*3830*/  DSETP.GT.AND P0, PT, R24, RZ, PT ;  /* 0x000000ff1800722a */ /* 0x000fcc0003f04000 */
[----:B------:R-:W-:Y:S02]  /*3840*/  FSEL R26, R26, R28, P0 ;  /* 0x0000001c1a1a7208 */ /* 0x000fe40000000000 */
[----:B------:R-:W-:Y:S01]  /*3850*/  FSEL R27, R27, R29, P0 ;  /* 0x0000001d1b1b7208 */ /* 0x000fe20000000000 */
[----:B------:R-:W-:Y:S06]  /*3860*/  BRA `(.L_x_53) ;  /* 0x0000000000647947 */ /* 0x000fec0003800000 */
.L_x_52:
[----:B------:R-:W-:-:S14]  /*3870*/  DSETP.NE.AND P0, PT, R24, RZ, PT ;  /* 0x000000ff1800722a */ /* 0x000fdc0003f05000 */
[----:B------:R-:W-:Y:S05]  /*3880*/  @!P0 BRA `(.L_x_54) ;  /* 0x0000000000588947 */ /* 0x000fea0003800000 */
[----:B------:R-:W-:-:S13]  /*3890*/  ISETP.GE.AND P0, PT, R25, RZ, PT ;  /* 0x000000ff1900720c */ /* 0x000fda0003f06270 */
[----:B------:R-:W-:Y:S01]  /*38a0*/  @!P0 MOV R26, 0x0 ;  /* 0x00000000001a8802 */ /* 0x000fe20000000f00 */
[----:B------:R-:W-:Y:S01]  /*38b0*/  @!P0 IMAD.MOV.U32 R27, RZ, RZ, -0x80000 ;  /* 0xfff80000ff1b8424 */ /* 0x000fe200078e00ff */
[----:B------:R-:W-:Y:S06]  /*38c0*/  @!P0 BRA `(.L_x_53) ;  /* 0x00000000004c8947 */ /* 0x000fec0003800000 */
[----:B------:R-:W-:-:S13]  /*38d0*/  ISETP.GT.AND P0, PT, R25, 0x7fefffff, PT ;  /* 0x7fefffff1900780c */ /* 0x000fda0003f04270 */
[----:B------:R-:W-:Y:S05]  /*38e0*/  @P0 BRA `(.L_x_54) ;  /* 0x0000000000400947 */ /* 0x000fea0003800000 */
[----:B------:R-:W-:Y:S01]  /*38f0*/  DMUL R24, R24, 8.11296384146066816958e+31 ;  /* 0x4690000018187828 */ /* 0x000fe20000000000 */
[----:B------:R-:W-:Y:S01]  /*3900*/  MOV R26, RZ ;  /* 0x000000ff001a7202 */ /* 0x000fe20000000f00 */
[----:B------:R-:W-:Y:S01]  /*3910*/  IMAD.MOV.U32 R30, RZ, RZ, 0x0 ;  /* 0x00000000ff1e7424 */ /* 0x000fe200078e00ff */
[----:B------:R-:W-:-:S03]  /*3920*/  MOV R31, 0x3fd80000 ;  /* 0x3fd80000001f7802 */ /* 0x000fc60000000f00 */
[----:B------:R-:W0:Y:S02]  /*3930*/  MUFU.RSQ64H R27, R25 ;  /* 0x00000019001b7308 */ /* 0x000e240000001c00 */
[----:B0-----:R-:W-:-:S08]  /*3940*/  DMUL R28, R26, R26 ;  /* 0x0000001a1a1c7228 */ /* 0x001fd00000000000 */
[----:B------:R-:W-:-:S08]  /*3950*/  DFMA R28, R24, -R28, 1 ;  /* 0x3ff00000181c742b */ /* 0x000fd0000000081c */
[----:B------:R-:W-:Y:S02]  /*3960*/  DFMA R30, R28, R30, 0.5 ;  /* 0x3fe000001c1e742b */ /* 0x000fe4000000001e */
[----:B------:R-:W-:-:S08]  /*3970*/  DMUL R28, R26, R28 ;  /* 0x0000001c1a1c7228 */ /* 0x000fd00000000000 */
[----:B------:R-:W-:-:S08]  /*3980*/  DFMA R28, R30, R28, R26 ;  /* 0x0000001c1e1c722b */ /* 0x000fd0000000001a */
[----:B------:R-:W-:Y:S02]  /*3990*/  DMUL R26, R24, R28 ;  /* 0x0000001c181a7228 */ /* 0x000fe40000000000 */
[----:B------:R-:W-:-:S06]  /*39a0*/  VIADD R29, R29, 0xfff00000 ;  /* 0xfff000001d1d7836 */ /* 0x000fcc0000000000 */
[----:B------:R-:W-:-:S08]  /*39b0*/  DFMA R30, R26, -R26, R24 ;  /* 0x8000001a1a1e722b */ /* 0x000fd00000000018 */
[----:B------:R-:W-:-:S10]  /*39c0*/  DFMA R26, R28, R30, R26 ;  /* 0x0000001e1c1a722b */ /* 0x000fd4000000001a */
[----:B------:R-:W-:Y:S01]  /*39d0*/  IADD3 R27, PT, PT, R27, -0x3500000, RZ ;  /* 0xfcb000001b1b7810 */ /* 0x000fe20007ffe0ff */
[----:B------:R-:W-:Y:S06]  /*39e0*/  BRA `(.L_x_53) ;  /* 0x0000000000047947 */ /* 0x000fec0003800000 */
.L_x_54:
[----:B------:R-:W-:-:S11]  /*39f0*/  DADD R26, R24, R24 ;  /* 0x00000000181a7229 */ /* 0x000fd60000000018 */
.L_x_53:
[----:B------:R-:W-:Y:S05]  /*3a00*/  BSYNC.RECONVERGENT B1 ;  /* 0x0000000000017941 */ /* 0x000fea0003800200 */
.L_x_51:
[----:B------:R-:W-:Y:S01]  /*3a10*/  MOV R25, R27 ;  /* 0x0000001b00197202 */ /* 0x000fe20000000f00 */
[----:B------:R-:W-:Y:S02]  /*3a20*/  HFMA2 R27, -RZ, RZ, 0, 0 ;  /* 0x00000000ff1b7431 */ /* 0x000fe400000001ff */
[----:B------:R-:W-:Y:S02]  /*3a30*/  IMAD.MOV.U32 R24, RZ, RZ, R26 ;  /* 0x000000ffff187224 */ /* 0x000fe400078e001a */
[----:B------:R-:W-:-:S04]  /*3a40*/  IMAD.MOV.U32 R26, RZ, RZ, R2 ;  /* 0x000000ffff1a7224 */ /* 0x000fc800078e0002 */
[----:B------:R-:W-:Y:S05]  /*3a50*/  RET.REL.NODEC R26 `(_Z13ProcessesSWIRPtS_S_S_S_S_S_S_iiPfiiiiPiS0_S1_S0_S1_S0_S1_iS0_b) ;  /* 0xffffffc41a687950 */ /* 0x000fea0003c3ffff */
        .weak           $__internal_3_$__cuda_sm3x_div_rn_noftz_f32_slowpath
        .type           $__internal_3_$__cuda_sm3x_div_rn_noftz_f32_slowpath,@function
        .size           $__internal_3_$__cuda_sm3x_div_rn_noftz_f32_slowpath,(.L_x_70 - $__internal_3_$__cuda_sm3x_div_rn_noftz_f32_slowpath)
$__internal_3_$__cuda_sm3x_div_rn_noftz_f32_slowpath:
[----:B------:R-:W-:Y:S01]  /*3a60*/  SHF.R.U32.HI R18, RZ, 0x17, R13 ;  /* 0x00000017ff127819 */ /* 0x000fe2000001160d */
[----:B------:R-:W-:Y:S01]  /*3a70*/  BSSY.RECONVERGENT B1, `(.L_x_55) ;  /* 0x0000062000017945 */ /* 0x000fe20003800200 */
[----:B------:R-:W-:Y:S02]  /*3a80*/  SHF.R.U32.HI R17, RZ, 0x17, R2 ;  /* 0x00000017ff117819 */ /* 0x000fe40000011602 */
[----:B------:R-:W-:Y:S02]  /*3a90*/  LOP3.LUT R22, R18, 0xff, RZ, 0xc0, !PT ;  /* 0x000000ff12167812 */ /* 0x000fe400078ec0ff */
[----:B------:R-:W-:-:S03]  /*3aa0*/  LOP3.LUT R20, R17, 0xff, RZ, 0xc0, !PT ;  /* 0x000000ff11147812 */ /* 0x000fc600078ec0ff */
[----:B------:R-:W-:Y:S01]  /*3ab0*/  VIADD R19, R22, 0xffffffff ;  /* 0xffffffff16137836 */ /* 0x000fe20000000000 */
[----:B------:R-:W-:-:S04]  /*3ac0*/  IADD3 R18, PT, PT, R20, -0x1, RZ ;  /* 0xffffffff14127810 */ /* 0x000fc80007ffe0ff */
[----:B------:R-:W-:-:S04]  /*3ad0*/  ISETP.GT.U32.AND P0, PT, R19, 0xfd, PT ;  /* 0x000000fd1300780c */ /* 0x000fc80003f04070 */
[----:B------:R-:W-:-:S13]  /*3ae0*/  ISETP.GT.U32.OR P0, PT, R18, 0xfd, P0 ;  /* 0x000000fd1200780c */ /* 0x000fda0000704470 */
[----:B------:R-:W-:Y:S01]  /*3af0*/  @!P0 IMAD.MOV.U32 R17, RZ, RZ, RZ ;  /* 0x000000ffff118224 */ /* 0x000fe200078e00ff */
[----:B------:R-:W-:Y:S06]  /*3b00*/  @!P0 BRA `(.L_x_56) ;  /* 0x00000000005c8947 */ /* 0x000fec0003800000 */
[----:B------:R-:W-:Y:S02]  /*3b10*/  FSETP.GTU.FTZ.AND P0, PT, |R2|, +INF , PT ;  /* 0x7f8000000200780b */ /* 0x000fe40003f1c200 */
[----:B------:R-:W-:-:S04]  /*3b20*/  FSETP.GTU.FTZ.AND P1, PT, |R13|, +INF , PT ;  /* 0x7f8000000d00780b */ /* 0x000fc80003f3c200 */
[----:B------:R-:W-:-:S13]  /*3b30*/  PLOP3.LUT P0, PT, P0, P1, PT, 0xf8, 0x8f ;  /* 0x00000000008f781c */ /* 0x000fda0000703f70 */
[----:B------:R-:W-:Y:S05]  /*3b40*/  @P0 BRA `(.L_x_57) ;  /* 0x00000004004c0947 */ /* 0x000fea0003800000 */
[----:B------:R-:W-:-:S13]  /*3b50*/  LOP3.LUT P0, RZ, R13, 0x7fffffff, R2, 0xc8, !PT ;  /* 0x7fffffff0dff7812 */ /* 0x000fda000780c802 */
[----:B------:R-:W-:Y:S05]  /*3b60*/  @!P0 BRA `(.L_x_58) ;  /* 0x00000004003c8947 */ /* 0x000fea0003800000 */
[C---:B------:R-:W-:Y:S02]  /*3b70*/  FSETP.NEU.FTZ.AND P1, PT, |R2|.reuse, +INF , PT ;  /* 0x7f8000000200780b */ /* 0x040fe40003f3d200 */
[----:B------:R-:W-:Y:S02]  /*3b80*/  FSETP.NEU.FTZ.AND P2, PT, |R13|, +INF , PT ;  /* 0x7f8000000d00780b */ /* 0x000fe40003f5d200 */
[----:B------:R-:W-:-:S11]  /*3b90*/  FSETP.NEU.FTZ.AND P0, PT, |R2|, +INF , PT ;  /* 0x7f8000000200780b */ /* 0x000fd60003f1d200 */
[----:B------:R-:W-:Y:S05]  /*3ba0*/  @!P2 BRA !P1, `(.L_x_58) ;  /* 0x00000004002ca947 */ /* 0x000fea0004800000 */
[----:B------:R-:W-:-:S04]  /*3bb0*/  LOP3.LUT P1, RZ, R2, 0x7fffffff, RZ, 0xc0, !PT ;  /* 0x7fffffff02ff7812 */ /* 0x000fc8000782c0ff */
[----:B------:R-:W-:-:S13]  /*3bc0*/  PLOP3.LUT P1, PT, P2, P1, PT, 0x2f, 0xf2 ;  /* 0x0000000000f2781c */ /* 0x000fda0001722577 */
[----:B------:R-:W-:Y:S05]  /*3bd0*/  @P1 BRA `(.L_x_59) ;  /* 0x0000000400181947 */ /* 0x000fea0003800000 */
[----:B------:R-:W-:-:S04]  /*3be0*/  LOP3.LUT P1, RZ, R13, 0x7fffffff, RZ, 0xc0, !PT ;  /* 0x7fffffff0dff7812 */ /* 0x000fc8000782c0ff */
[----:B------:R-:W-:-:S13]  /*3bf0*/  PLOP3.LUT P0, PT, P0, P1, PT, 0x2f, 0xf2 ;  /* 0x0000000000f2781c */ /* 0x000fda0000702577 */
[----:B------:R-:W-:Y:S05]  /*3c00*/  @P0 BRA `(.L_x_60) ;  /* 0x0000000400000947 */ /* 0x000fea0003800000 */
[----:B------:R-:W-:Y:S02]  /*3c10*/  ISETP.GE.AND P0, PT, R18, RZ, PT ;  /* 0x000000ff1200720c */ /* 0x000fe40003f06270 */
[----:B------:R-:W-:-:S11]  /*3c20*/  ISETP.GE.AND P1, PT, R19, RZ, PT ;  /* 0x000000ff1300720c */ /* 0x000fd60003f26270 */
[----:B------:R-:W-:Y:S01]  /*3c30*/  @P0 MOV R17, RZ ;  /* 0x000000ff00110202 */ /* 0x000fe20000000f00 */
[----:B------:R-:W-:Y:S02]  /*3c40*/  @!P0 IMAD.MOV.U32 R17, RZ, RZ, -0x40 ;  /* 0xffffffc0ff118424 */ /* 0x000fe400078e00ff */
[----:B------:R-:W-:Y:S01]  /*3c50*/  @!P0 FFMA R2, R2, 1.84467440737095516160e+19, RZ ;  /* 0x5f80000002028823 */ /* 0x000fe200000000ff */
[----:B------:R-:W-:Y:S02]  /*3c60*/  @!P1 FFMA R13, R13, 1.84467440737095516160e+19, RZ ;  /* 0x5f8000000d0d9823 */ /* 0x000fe400000000ff */
[----:B------:R-:W-:-:S07]  /*3c70*/  @!P1 IADD3 R17, PT, PT, R17, 0x40, RZ ;  /* 0x0000004011119810 */ /* 0x000fce0007ffe0ff */
.L_x_56:
[----:B------:R-:W-:Y:S01]  /*3c80*/  LEA R18, R22, 0xc0800000, 0x17 ;  /* 0xc080000016127811 */ /* 0x000fe200078eb8ff */
[----:B------:R-:W-:Y:S04]  /*3c90*/  BSSY.RECONVERGENT B2, `(.L_x_61) ;  /* 0x0000036000027945 */ /* 0x000fe80003800200 */
[----:B------:R-:W-:Y:S01]  /*3ca0*/  IMAD.IADD R18, R13, 0x1, -R18 ;  /* 0x000000010d127824 */ /* 0x000fe200078e0a12 */
[----:B------:R-:W-:-:S03]  /*3cb0*/  IADD3 R13, PT, PT, R20, -0x7f, RZ ;  /* 0xffffff81140d7810 */ /* 0x000fc60007ffe0ff */
[----:B------:R0:W1:Y:S01]  /*3cc0*/  MUFU.RCP R19, R18 ;  /* 0x0000001200137308 */ /* 0x0000620000001000 */
[----:B------:R-:W-:Y:S01]  /*3cd0*/  FADD.FTZ R21, -R18, -RZ ;  /* 0x800000ff12157221 */ /* 0x000fe20000010100 */
[C---:B------:R-:W-:Y:S01]  /*3ce0*/  IMAD R2, R13.reuse, -0x800000, R2 ;  /* 0xff8000000d027824 */ /* 0x040fe200078e0202 */
[----:B0-----:R-:W-:-:S05]  /*3cf0*/  IADD3 R18, PT, PT, R13, 0x7f, -R22 ;  /* 0x0000007f0d127810 */ /* 0x001fca0007ffe816 */
[----:B------:R-:W-:Y:S02]  /*3d00*/  IMAD.IADD R18, R18, 0x1, R17 ;  /* 0x0000000112127824 */ /* 0x000fe400078e0211 */
[----:B-1----:R-:W-:-:S04]  /*3d10*/  FFMA R20, R19, R21, 1 ;  /* 0x3f80000013147423 */ /* 0x002fc80000000015 */
[----:B------:R-:W-:-:S04]  /*3d20*/  FFMA R24, R19, R20, R19 ;  /* 0x0000001413187223 */ /* 0x000fc80000000013 */
[----:B------:R-:W-:-:S04]  /*3d30*/  FFMA R19, R2, R24, RZ ;  /* 0x0000001802137223 */ /* 0x000fc800000000ff */
[----:B------:R-:W-:-:S04]  /*3d40*/  FFMA R20, R21, R19, R2 ;  /* 0x0000001315147223 */ /* 0x000fc80000000002 */
[----:B------:R-:W-:-:S04]  /*3d50*/  FFMA R19, R24, R20, R19 ;  /* 0x0000001418137223 */ /* 0x000fc80000000013 */
[----:B------:R-:W-:-:S04]  /*3d60*/  FFMA R20, R21, R19, R2 ;  /* 0x0000001315147223 */ /* 0x000fc80000000002 */
[----:B------:R-:W-:-:S05]  /*3d70*/  FFMA R2, R24, R20, R19 ;  /* 0x0000001418027223 */ /* 0x000fca0000000013 */
[----:B------:R-:W-:-:S04]  /*3d80*/  SHF.R.U32.HI R13, RZ, 0x17, R2 ;  /* 0x00000017ff0d7819 */ /* 0x000fc80000011602 */
[----:B------:R-:W-:-:S04]  /*3d90*/  LOP3.LUT R13, R13, 0xff, RZ, 0xc0, !PT ;  /* 0x000000ff0d0d7812 */ /* 0x000fc800078ec0ff */
[----:B------:R-:W-:-:S05]  /*3da0*/  IADD3 R21, PT, PT, R13, R18, RZ ;  /* 0x000000120d157210 */ /* 0x000fca0007ffe0ff */
[----:B------:R-:W-:-:S05]  /*3db0*/  VIADD R13, R21, 0xffffffff ;  /* 0xffffffff150d7836 */ /* 0x000fca0000000000 */
[----:B------:R-:W-:-:S13]  /*3dc0*/  ISETP.GE.U32.AND P0, PT, R13, 0xfe, PT ;  /* 0x000000fe0d00780c */ /* 0x000fda0003f06070 */
[----:B------:R-:W-:Y:S05]  /*3dd0*/  @!P0 BRA `(.L_x_62) ;  /* 0x0000000000808947 */ /* 0x000fea0003800000 */
[----:B------:R-:W-:-:S13]  /*3de0*/  ISETP.GT.AND P0, PT, R21, 0xfe, PT ;  /* 0x000000fe1500780c */ /* 0x000fda0003f04270 */
[----:B------:R-:W-:Y:S05]  /*3df0*/  @P0 BRA `(.L_x_63) ;  /* 0x00000000006c0947 */ /* 0x000fea0003800000 */
[----:B------:R-:W-:-:S13]  /*3e00*/  ISETP.GE.AND P0, PT, R21, 0x1, PT ;  /* 0x000000011500780c */ /* 0x000fda0003f06270 */
[----:B------:R-:W-:Y:S05]  /*3e10*/  @P0 BRA `(.L_x_64) ;  /* 0x0000000000740947 */ /* 0x000fea0003800000 */
[----:B------:R-:W-:Y:S02]  /*3e20*/  ISETP.GE.AND P0, PT, R21, -0x18, PT ;  /* 0xffffffe81500780c */ /* 0x000fe40003f06270 */
[----:B------:R-:W-:-:S11]  /*3e30*/  LOP3.LUT R2, R2, 0x80000000, RZ, 0xc0, !PT ;  /* 0x8000000002027812 */ /* 0x000fd600078ec0ff */
[----:B------:R-:W-:Y:S05]  /*3e40*/  @!P0 BRA `(.L_x_64) ;  /* 0x0000000000688947 */ /* 0x000fea0003800000 */
[CCC-:B------:R-:W-:Y:S01]  /*3e50*/  FFMA.RZ R13, R24.reuse, R20.reuse, R19.reuse ;  /* 0x00000014180d7223 */ /* 0x1c0fe2000000c013 */
[CCC-:B------:R-:W-:Y:S01]  /*3e60*/  FFMA.RM R18, R24.reuse, R20.reuse, R19.reuse ;  /* 0x0000001418127223 */ /* 0x1c0fe20000004013 */
[C---:B------:R-:W-:Y:S02]  /*3e70*/  ISETP.NE.AND P2, PT, R21.reuse, RZ, PT ;  /* 0x000000ff1500720c */ /* 0x040fe40003f45270 */
[----:B------:R-:W-:Y:S02]  /*3e80*/  ISETP.NE.AND P1, PT, R21, RZ, PT ;  /* 0x000000ff1500720c */ /* 0x000fe40003f25270 */
[----:B------:R-:W-:Y:S01]  /*3e90*/  LOP3.LUT R17, R13, 0x7fffff, RZ, 0xc0, !PT ;  /* 0x007fffff0d117812 */ /* 0x000fe200078ec0ff */
[----:B------:R-:W-:Y:S01]  /*3ea0*/  FFMA.RP R13, R24, R20, R19 ;  /* 0x00000014180d7223 */ /* 0x000fe20000008013 */
[----:B------:R-:W-:Y:S01]  /*3eb0*/  IADD3 R20, PT, PT, R21, 0x20, RZ ;  /* 0x0000002015147810 */ /* 0x000fe20007ffe0ff */
[----:B------:R-:W-:Y:S01]  /*3ec0*/  IMAD.MOV R19, RZ, RZ, -R21 ;  /* 0x000000ffff137224 */ /* 0x000fe200078e0a15 */
[----:B------:R-:W-:-:S02]  /*3ed0*/  LOP3.LUT R17, R17, 0x800000, RZ, 0xfc, !PT ;  /* 0x0080000011117812 */ /* 0x000fc400078efcff */
[----:B------:R-:W-:Y:S02]  /*3ee0*/  FSETP.NEU.FTZ.AND P0, PT, R13, R18, PT ;  /* 0x000000120d00720b */ /* 0x000fe40003f1d000 */
[----:B------:R-:W-:Y:S02]  /*3ef0*/  SHF.L.U32 R20, R17, R20, RZ ;  /* 0x0000001411147219 */ /* 0x000fe400000006ff */
[----:B------:R-:W-:Y:S02]  /*3f00*/  SEL R18, R19, RZ, P2 ;  /* 0x000000ff13127207 */ /* 0x000fe40001000000 */
[----:B------:R-:W-:Y:S02]  /*3f10*/  ISETP.NE.AND P1, PT, R20, RZ, P1 ;  /* 0x000000ff1400720c */ /* 0x000fe40000f25270 */
[----:B------:R-:W-:Y:S02]  /*3f20*/  SHF.R.U32.HI R18, RZ, R18, R17 ;  /* 0x00000012ff127219 */ /* 0x000fe40000011611 */
[----:B------:R-:W-:-:S02]  /*3f30*/  PLOP3.LUT P0, PT, P0, P1, PT, 0xf8, 0x8f ;  /* 0x00000000008f781c */ /* 0x000fc40000703f70 */
[----:B------:R-:W-:Y:S02]  /*3f40*/  SHF.R.U32.HI R20, RZ, 0x1, R18 ;  /* 0x00000001ff147819 */ /* 0x000fe40000011612 */
[----:B------:R-:W-:-:S04]  /*3f50*/  SEL R13, RZ, 0x1, !P0 ;  /* 0x00000001ff0d7807 */ /* 0x000fc80004000000 */
[----:B------:R-:W-:-:S04]  /*3f60*/  LOP3.LUT R13, R13, 0x1, R20, 0xf8, !PT ;  /* 0x000000010d0d7812 */ /* 0x000fc800078ef814 */
[----:B------:R-:W-:-:S04]  /*3f70*/  LOP3.LUT R13, R13, R18, RZ, 0xc0, !PT ;  /* 0x000000120d0d7212 */ /* 0x000fc800078ec0ff */
[----:B------:R-:W-:-:S04]  /*3f80*/  IADD3 R13, PT, PT, R20, R13, RZ ;  /* 0x0000000d140d7210 */ /* 0x000fc80007ffe0ff */
[----:B------:R-:W-:Y:S01]  /*3f90*/  LOP3.LUT R2, R13, R2, RZ, 0xfc, !PT ;  /* 0x000000020d027212 */ /* 0x000fe200078efcff */
[----:B------:R-:W-:Y:S06]  /*3fa0*/  BRA `(.L_x_64) ;  /* 0x0000000000107947 */ /* 0x000fec0003800000 */
.L_x_63:
[----:B------:R-:W-:-:S04]  /*3fb0*/  LOP3.LUT R2, R2, 0x80000000, RZ, 0xc0, !PT ;  /* 0x8000000002027812 */ /* 0x000fc800078ec0ff */
[----:B------:R-:W-:Y:S01]  /*3fc0*/  LOP3.LUT R2, R2, 0x7f800000, RZ, 0xfc, !PT ;  /* 0x7f80000002027812 */ /* 0x000fe200078efcff */
[----:B------:R-:W-:Y:S06]  /*3fd0*/  BRA `(.L_x_64) ;  /* 0x0000000000047947 */ /* 0x000fec0003800000 */
.L_x_62:
[----:B------:R-:W-:-:S07]  /*3fe0*/  IMAD R2, R18, 0x800000, R2 ;  /* 0x0080000012027824 */ /* 0x000fce00078e0202 */
.L_x_64:
[----:B------:R-:W-:Y:S05]  /*3ff0*/  BSYNC.RECONVERGENT B2 ;  /* 0x0000000000027941 */ /* 0x000fea0003800200 */
.L_x_61:
[----:B------:R-:W-:Y:S05]  /*4000*/  BRA `(.L_x_65) ;  /* 0x0000000000207947 */ /* 0x000fea0003800000 */
.L_x_60:
[----:B------:R-:W-:-:S04]  /*4010*/  LOP3.LUT R2, R13, 0x80000000, R2, 0x48, !PT ;  /* 0x800000000d027812 */ /* 0x000fc800078e4802 */
[----:B------:R-:W-:Y:S01]  /*4020*/  LOP3.LUT R2, R2, 0x7f800000, RZ, 0xfc, !PT ;  /* 0x7f80000002027812 */ /* 0x000fe200078efcff */
[----:B------:R-:W-:Y:S06]  /*4030*/  BRA `(.L_x_65) ;  /* 0x0000000000147947 */ /* 0x000fec0003800000 */
.L_x_59:
[----:B------:R-:W-:Y:S01]  /*4040*/  LOP3.LUT R2, R13, 0x80000000, R2, 0x48, !PT ;  /* 0x800000000d027812 */ /* 0x000fe200078e4802 */
[----:B------:R-:W-:Y:S06]  /*4050*/  BRA `(.L_x_65) ;  /* 0x00000000000c7947 */ /* 0x000fec0003800000 */
.L_x_58:
[----:B------:R-:W0:Y:S01]  /*4060*/  MUFU.RSQ R2, -QNAN ;  /* 0xffc0000000027908 */ /* 0x000e220000001400 */
[----:B------:R-:W-:Y:S05]  /*4070*/  BRA `(.L_x_65) ;  /* 0x0000000000047947 */ /* 0x000fea0003800000 */
.L_x_57:
[----:B------:R-:W-:-:S07]  /*4080*/  FADD.FTZ R2, R2, R13 ;  /* 0x0000000d02027221 */ /* 0x000fce0000010000 */
.L_x_65:
[----:B------:R-:W-:Y:S05]  /*4090*/  BSYNC.RECONVERGENT B1 ;  /* 0x0000000000017941 */ /* 0x000fea0003800200 */
.L_x_55:
[----:B------:R-:W-:-:S04]  /*40a0*/  HFMA2 R17, -RZ, RZ, 0, 0 ;  /* 0x00000000ff117431 */ /* 0x000fc800000001ff */
[----:B0-----:R-:W-:Y:S05]  /*40b0*/  RET.REL.NODEC R16 `(_Z13ProcessesSWIRPtS_S_S_S_S_S_S_iiPfiiiiPiS0_S1_S0_S1_S0_S1_iS0_b) ;  /* 0xffffffbc10d07950 */ /* 0x001fea0003c3ffff */
.L_x_66:
[----:B------:R-:W-:-:S00]  /*40c0*/  BRA `(.L_x_66) ;  /* 0xfffffffc00fc7947 */ /* 0x000fc0000383ffff */
[----:B------:R-:W-:-:S00]  /*40d0*/  NOP ;  /* 0x0000000000007918 */ /* 0x000fc00000000000 */
        /* <DEDUP_REMOVED lines=10> */
.L_x_70:


//--------------------- .nv.shared.reserved.0     --------------------------
	.section	.nv.shared.reserved.0,"aw",@nobits
	.weak		__nv_reservedSMEM_offset_0_alias
	.size		__nv_reservedSMEM_offset_0_alias, 0, 64
	.other		__nv_reservedSMEM_offset_0_alias,@"STO_CUDA_RESERVED_SHARED STV_DEFAULT"
__nv_reservedSMEM_offset_0_alias:
	.zero		0
	.zero		64


//--------------------- .nv.constant0._Z13ProcessesSWIRPtS_S_S_S_S_S_S_iiPfiiiiPiS0_S1_S0_S1_S0_S1_iS0_b --------------------------
	.section	.nv.constant0._Z13ProcessesSWIRPtS_S_S_S_S_S_S_iiPfiiiiPiS0_S1_S0_S1_S0_S1_iS0_b,"a",@progbits
	.sectionflags	@""
	.align	4
.nv.constant0._Z13ProcessesSWIRPtS_S_S_S_S_S_S_iiPfiiiiPiS0_S1_S0_S1_S0_S1_iS0_b:
	.zero		1065


//--------------------- SYMBOLS --------------------------

	.type		.nv.reservedSmem.offset0,@object
	.size		.nv.reservedSmem.offset0,0x4
